// auto-generated by cutlass_sweep.gemm — config: {"arch": "sm_90", "cluster_m": 2, "cluster_n": 1, "dtype": "int8", "dtype_b": "int8", "layout": "nt", "stages": 0, "tile_k": 32, "tile_m": 64, "tile_n": 192}
#include "cutlass/cutlass.h"
#include "cutlass/gemm/collective/collective_builder.hpp"
#include "cutlass/gemm/device/gemm_universal_adapter.h"
#include "cutlass/gemm/kernel/gemm_universal.hpp"
#include "cutlass/epilogue/collective/collective_builder.hpp"

using ElemA = int8_t;
using ElemB = int8_t;
using ElemCD = int8_t;
using Acc  = int32_t;
using TileShape    = cute::Shape<cute::_64, cute::_192, cute::_32>;
using ClusterShape = cute::Shape<cute::_2, cute::_1, cute::_1>;

using CollectiveEpilogue = typename cutlass::epilogue::collective::CollectiveBuilder<
    cutlass::arch::Sm90, cutlass::arch::OpClassTensorOp,
    TileShape, ClusterShape,
    cutlass::epilogue::collective::EpilogueTileAuto,
    Acc, Acc,
    ElemCD, cutlass::layout::RowMajor, 128 / cutlass::sizeof_bits<ElemCD>::value,
    ElemCD, cutlass::layout::RowMajor, 128 / cutlass::sizeof_bits<ElemCD>::value,
    cutlass::epilogue::collective::EpilogueScheduleAuto
  >::CollectiveOp;

using CollectiveMainloop = typename cutlass::gemm::collective::CollectiveBuilder<
    cutlass::arch::Sm90, cutlass::arch::OpClassTensorOp,
    ElemA, cutlass::layout::RowMajor, 128 / cutlass::sizeof_bits<ElemA>::value,
    ElemB, cutlass::layout::ColumnMajor, 128 / cutlass::sizeof_bits<ElemB>::value,
    Acc,
    TileShape, ClusterShape,
    cutlass::gemm::collective::StageCountAutoCarveout<static_cast<int>(sizeof(typename CollectiveEpilogue::SharedStorage))>,
    cutlass::gemm::collective::KernelScheduleAuto
  >::CollectiveOp;

using GemmKernel = cutlass::gemm::kernel::GemmUniversal<
    cute::Shape<int,int,int,int>,
    CollectiveMainloop,
    CollectiveEpilogue
>;
using Gemm = cutlass::gemm::device::GemmUniversalAdapter<GemmKernel>;

// Force the device kernel symbol into the cubin without needing a host main.
auto* _anchor = &cutlass::device_kernel<GemmKernel>;


// ===== COMPILED SASS (sm_90a) =====

	.target	sm_90a

	.elftype	@"ET_EXEC"


//--------------------- .note.nv.tkinfo           --------------------------
	.section	.note.nv.tkinfo,"",@"SHT_NOTE"
	.sectionflags	@"SHF_NOTE_NV_TKINFO"
	.tkinfo
        /*0018*/ 	.word	0x00000002
        /*0030*/ 	.string	""
        /*0030*/ 	.string	"ptxas"
        /*0030*/ 	.string	"Cuda compilation tools, release 13.0, V13.0.88"
        /*0030*/ 	.string	"Build cuda_13.0.r13.0/compiler.36424714_0"
        /*0030*/ 	.string	"-arch sm_90a -m 64 "



//--------------------- .note.nv.cuinfo           --------------------------
	.section	.note.nv.cuinfo,"",@"SHT_NOTE"
	.sectionflags	@"SHF_NOTE_NV_CUINFO"
        /*0018*/ 	.short	0x0002
        /*001a*/ 	.short	0x005a
        /*001c*/ 	.short	0x0082
	.zero		2


//--------------------- .nv.info                  --------------------------
	.section	.nv.info,"",@"SHT_CUDA_INFO"
	.align	4


	//----- nvinfo : EIATTR_REGCOUNT
	.align		4
        /*0000*/ 	.byte	0x04, 0x2f
        /*0002*/ 	.short	(.L_15 - .L_14)
	.align		4
.L_14:
        /*0004*/ 	.word	index@(_ZN7cutlass13device_kernelINS_4gemm6kernel13GemmUniversalIN4cute5tupleIJiiiiEEENS1_10collective13CollectiveMmaINS1_34MainloopSm90TmaGmmaWarpSpecializedILi28ENS5_IJNS4_1CILi2EEENSA_ILi1EEESC_EEENS1_32KernelTmaWarpSpecializedPingpongEEENS5_IJNSA_ILi64EEENSA_ILi192EEENSA_ILi32EEEEEEaNS5_IJlSC_lEEEaSK_NS4_8TiledMMAINS4_8MMA_AtomIJNS4_4SM904GMMA27MMA_64x192x32_S32S8S8_SS_TNEEEENS4_6LayoutINS5_IJSC_SC_SC_EEENS5_IJNSA_ILi0EEEST_ST_EEEEENS5_IJNS4_10UnderscoreESW_SW_EEEEENS4_13SM90_TMA_LOADENS4_14ComposedLayoutINS4_7SwizzleILi1ELi4ELi3EEENS4_18smem_ptr_flag_bitsILi8EEENSR_INS5_IJNSA_ILi8EEESI_EEENS5_IJSI_SC_EEEEEEEvNS4_8identityENS4_23SM90_TMA_LOAD_MULTICASTES19_vS1A_EENS_8epilogue10collective6detail29Sm90TmaWarpSpecializedAdapterINS1E_15DefaultEpilogueIaSK_SK_NS1D_6thread17LinearCombinationIaLi1EiiLNS1I_9ScaleType4KindE0ELNS_15FloatRoundStyleE2EaEENS1_15EpilogueDefaultEEEEEvvEEEEvNT_6ParamsE)
        /*0008*/ 	.word	0x000000a8


	//----- nvinfo : EIATTR_FRAME_SIZE
	.align		4
.L_15:
        /*000c*/ 	.byte	0x04, 0x11
        /*000e*/ 	.short	(.L_17 - .L_16)
	.align		4
.L_16:
        /*0010*/ 	.word	index@(_ZN7cutlass13device_kernelINS_4gemm6kernel13GemmUniversalIN4cute5tupleIJiiiiEEENS1_10collective13CollectiveMmaINS1_34MainloopSm90TmaGmmaWarpSpecializedILi28ENS5_IJNS4_1CILi2EEENSA_ILi1EEESC_EEENS1_32KernelTmaWarpSpecializedPingpongEEENS5_IJNSA_ILi64EEENSA_ILi192EEENSA_ILi32EEEEEEaNS5_IJlSC_lEEEaSK_NS4_8TiledMMAINS4_8MMA_AtomIJNS4_4SM904GMMA27MMA_64x192x32_S32S8S8_SS_TNEEEENS4_6LayoutINS5_IJSC_SC_SC_EEENS5_IJNSA_ILi0EEEST_ST_EEEEENS5_IJNS4_10UnderscoreESW_SW_EEEEENS4_13SM90_TMA_LOADENS4_14ComposedLayoutINS4_7SwizzleILi1ELi4ELi3EEENS4_18smem_ptr_flag_bitsILi8EEENSR_INS5_IJNSA_ILi8EEESI_EEENS5_IJSI_SC_EEEEEEEvNS4_8identityENS4_23SM90_TMA_LOAD_MULTICASTES19_vS1A_EENS_8epilogue10collective6detail29Sm90TmaWarpSpecializedAdapterINS1E_15DefaultEpilogueIaSK_SK_NS1D_6thread17LinearCombinationIaLi1EiiLNS1I_9ScaleType4KindE0ELNS_15FloatRoundStyleE2EaEENS1_15EpilogueDefaultEEEEEvvEEEEvNT_6ParamsE)
        /*0014*/ 	.word	0x00000008


	//----- nvinfo : EIATTR_MIN_STACK_SIZE
	.align		4
.L_17:
        /*0018*/ 	.byte	0x04, 0x12
        /*001a*/ 	.short	(.L_19 - .L_18)
	.align		4
.L_18:
        /*001c*/ 	.word	index@(_ZN7cutlass13device_kernelINS_4gemm6kernel13GemmUniversalIN4cute5tupleIJiiiiEEENS1_10collective13CollectiveMmaINS1_34MainloopSm90TmaGmmaWarpSpecializedILi28ENS5_IJNS4_1CILi2EEENSA_ILi1EEESC_EEENS1_32KernelTmaWarpSpecializedPingpongEEENS5_IJNSA_ILi64EEENSA_ILi192EEENSA_ILi32EEEEEEaNS5_IJlSC_lEEEaSK_NS4_8TiledMMAINS4_8MMA_AtomIJNS4_4SM904GMMA27MMA_64x192x32_S32S8S8_SS_TNEEEENS4_6LayoutINS5_IJSC_SC_SC_EEENS5_IJNSA_ILi0EEEST_ST_EEEEENS5_IJNS4_10UnderscoreESW_SW_EEEEENS4_13SM90_TMA_LOADENS4_14ComposedLayoutINS4_7SwizzleILi1ELi4ELi3EEENS4_18smem_ptr_flag_bitsILi8EEENSR_INS5_IJNSA_ILi8EEESI_EEENS5_IJSI_SC_EEEEEEEvNS4_8identityENS4_23SM90_TMA_LOAD_MULTICASTES19_vS1A_EENS_8epilogue10collective6detail29Sm90TmaWarpSpecializedAdapterINS1E_15DefaultEpilogueIaSK_SK_NS1D_6thread17LinearCombinationIaLi1EiiLNS1I_9ScaleType4KindE0ELNS_15FloatRoundStyleE2EaEENS1_15EpilogueDefaultEEEEEvvEEEEvNT_6ParamsE)
        /*0020*/ 	.word	0x00000008
.L_19:


//--------------------- .nv.compat                --------------------------
	.section	.nv.compat,"",@"SHT_CUDA_COMPAT_INFO"
	.align	4
        /*0000*/ 	.byte	0x02, 0x09, 0x01, 0x00, 0x02, 0x02, 0x04, 0x00, 0x02, 0x05, 0x05, 0x00, 0x03, 0x07, 0x01, 0x01
        /*0010*/ 	.byte	0x02, 0x03, 0x01, 0x00, 0x02, 0x06, 0x01, 0x00, 0x04, 0x0b, 0x08, 0x00, 0x00, 0x00, 0x00, 0x00
        /*0020*/ 	.byte	0x00, 0x00, 0x00, 0x00


//--------------------- .nv.info._ZN7cutlass13device_kernelINS_4gemm6kernel13GemmUniversalIN4cute5tupleIJiiiiEEENS1_10collective13CollectiveMmaINS1_34MainloopSm90TmaGmmaWarpSpecializedILi28ENS5_IJNS4_1CILi2EEENSA_ILi1EEESC_EEENS1_32KernelTmaWarpSpecializedPingpongEEENS5_IJNSA_ILi64EEENSA_ILi192EEENSA_ILi32EEEEEEaNS5_IJlSC_lEEEaSK_NS4_8TiledMMAINS4_8MMA_AtomIJNS4_4SM904GMMA27MMA_64x192x32_S32S8S8_SS_TNEEEENS4_6LayoutINS5_IJSC_SC_SC_EEENS5_IJNSA_ILi0EEEST_ST_EEEEENS5_IJNS4_10UnderscoreESW_SW_EEEEENS4_13SM90_TMA_LOADENS4_14ComposedLayoutINS4_7SwizzleILi1ELi4ELi3EEENS4_18smem_ptr_flag_bitsILi8EEENSR_INS5_IJNSA_ILi8EEESI_EEENS5_IJSI_SC_EEEEEEEvNS4_8identityENS4_23SM90_TMA_LOAD_MULTICASTES19_vS1A_EENS_8epilogue10collective6detail29Sm90TmaWarpSpecializedAdapterINS1E_15DefaultEpilogueIaSK_SK_NS1D_6thread17LinearCombinationIaLi1EiiLNS1I_9ScaleType4KindE0ELNS_15FloatRoundStyleE2EaEENS1_15EpilogueDefaultEEEEEvvEEEEvNT_6ParamsE --------------------------
	.section	.nv.info._ZN7cutlass13device_kernelINS_4gemm6kernel13GemmUniversalIN4cute5tupleIJiiiiEEENS1_10collective13CollectiveMmaINS1_34MainloopSm90TmaGmmaWarpSpecializedILi28ENS5_IJNS4_1CILi2EEENSA_ILi1EEESC_EEENS1_32KernelTmaWarpSpecializedPingpongEEENS5_IJNSA_ILi64EEENSA_ILi192EEENSA_ILi32EEEEEEaNS5_IJlSC_lEEEaSK_NS4_8TiledMMAINS4_8MMA_AtomIJNS4_4SM904GMMA27MMA_64x192x32_S32S8S8_SS_TNEEEENS4_6LayoutINS5_IJSC_SC_SC_EEENS5_IJNSA_ILi0EEEST_ST_EEEEENS5_IJNS4_10UnderscoreESW_SW_EEEEENS4_13SM90_TMA_LOADENS4_14ComposedLayoutINS4_7SwizzleILi1ELi4ELi3EEENS4_18smem_ptr_flag_bitsILi8EEENSR_INS5_IJNSA_ILi8EEESI_EEENS5_IJSI_SC_EEEEEEEvNS4_8identityENS4_23SM90_TMA_LOAD_MULTICASTES19_vS1A_EENS_8epilogue10collective6detail29Sm90TmaWarpSpecializedAdapterINS1E_15DefaultEpilogueIaSK_SK_NS1D_6thread17LinearCombinationIaLi1EiiLNS1I_9ScaleType4KindE0ELNS_15FloatRoundStyleE2EaEENS1_15EpilogueDefaultEEEEEvvEEEEvNT_6ParamsE,"",@"SHT_CUDA_INFO"
	.sectionflags	@""
	.align	4


	//----- nvinfo : EIATTR_CUDA_API_VERSION
	.align		4
        /*0000*/ 	.byte	0x04, 0x37
        /*0002*/ 	.short	(.L_21 - .L_20)
.L_20:
        /*0004*/ 	.word	0x00000082


	//----- nvinfo : EIATTR_KPARAM_INFO
	.align		4
.L_21:
        /*0008*/ 	.byte	0x04, 0x17
        /*000a*/ 	.short	(.L_23 - .L_22)
.L_22:
        /*000c*/ 	.word	0x00000000
        /*0010*/ 	.short	0x0000
        /*0012*/ 	.short	0x0070
        /*0014*/ 	.byte	0x00, 0xf0, 0x01, 0x10


	//----- nvinfo : EIATTR_SPARSE_MMA_MASK
	.align		4
.L_23:
        /*0018*/ 	.byte	0x03, 0x50
        /*001a*/ 	.short	0x0000


	//----- nvinfo : EIATTR_MAXREG_COUNT
	.align		4
        /*001c*/ 	.byte	0x03, 0x1b
        /*001e*/ 	.short	0x00a8


	//----- nvinfo : EIATTR_NUM_BARRIERS
	.align		4
        /*0020*/ 	.byte	0x02, 0x4c
        /*0022*/ 	.byte	0x01
	.zero		1


	//----- nvinfo : EIATTR_EXTERNS
	.align		4
        /*0024*/ 	.byte	0x04, 0x0f
        /*0026*/ 	.short	(.L_25 - .L_24)


	//   ....[0]....
	.align		4
.L_24:
        /*0028*/ 	.word	index@(__assertfail)


	//----- nvinfo : EIATTR_ANNOTATIONS
	.align		4
.L_25:
        /*002c*/ 	.byte	0x04, 0x55
        /*002e*/ 	.short	(.L_27 - .L_26)


	//   ....[0]....
.L_26:
        /*0030*/ 	.word	0x00000001
        /*0034*/ 	.byte	0xe0, 0x10, 0x00, 0x00, 0x01, 0x00, 0x00, 0x00, 0xf0, 0x6d, 0x00, 0x00, 0x01, 0x00, 0x00, 0x00
        /*0044*/ 	.byte	0x70, 0x7a, 0x00, 0x00


	//----- nvinfo : EIATTR_MERCURY_ISA_VERSION
	.align		4
.L_27:
        /*0048*/ 	.byte	0x03, 0x5f
        /*004a*/ 	.short	0x0101


	//----- nvinfo : EIATTR_INT_WARP_WIDE_INSTR_OFFSETS
	.align		4
        /*004c*/ 	.byte	0x04, 0x31
        /*004e*/ 	.short	(.L_29 - .L_28)


	//   ....[0]....
.L_28:
        /*0050*/ 	.word	0x00000860


	//   ....[1]....
        /*0054*/ 	.word	0x00000890


	//   ....[2]....
        /*0058*/ 	.word	0x000008d0


	//   ....[3]....
        /*005c*/ 	.word	0x00000a00


	//   ....[4]....
        /*0060*/ 	.word	0x00000a10


	//   ....[5]....
        /*0064*/ 	.word	0x00000a20


	//   ....[6]....
        /*0068*/ 	.word	0x00000ac0


	//   ....[7]....
        /*006c*/ 	.word	0x00000b00


	//   ....[8]....
        /*0070*/ 	.word	0x00002070


	//----- nvinfo : EIATTR_COOP_GROUP_MASK_REGIDS
	.align		4
.L_29:
        /*0074*/ 	.byte	0x04, 0x29
        /*0076*/ 	.short	(.L_31 - .L_30)


	//   ....[0]....
.L_30:
        /*0078*/ 	.word	0xffffffff


	//   ....[1]....
        /*007c*/ 	.word	0xffffffff


	//   ....[2]....
        /*0080*/ 	.word	0xffffffff


	//   ....[3]....
        /*0084*/ 	.word	0xffffffff


	//   ....[4]....
        /*0088*/ 	.word	0xffffffff


	//   ....[5]....
        /*008c*/ 	.word	0xffffffff


	//   ....[6]....
        /*0090*/ 	.word	0xffffffff


	//----- nvinfo : EIATTR_COOP_GROUP_INSTR_OFFSETS
	.align		4
.L_31:
        /*0094*/ 	.byte	0x04, 0x28
        /*0096*/ 	.short	(.L_33 - .L_32)


	//   ....[0]....
.L_32:
        /*0098*/ 	.word	0x00000070


	//   ....[1]....
        /*009c*/ 	.word	0x00000080


	//   ....[2]....
        /*00a0*/ 	.word	0x00000140


	//   ....[3]....
        /*00a4*/ 	.word	0x00000620


	//   ....[4]....
        /*00a8*/ 	.word	0x00000660


	//   ....[5]....
        /*00ac*/ 	.word	0x00000a40


	//   ....[6]....
        /*00b0*/ 	.word	0x00000c80


	//----- nvinfo : EIATTR_REG_RECONFIG
	.align		4
.L_33:
        /*00b4*/ 	.byte	0x01, 0x54
	.zero		2


	//----- nvinfo : EIATTR_SYSCALL_OFFSETS
	.align		4
        /*00b8*/ 	.byte	0x04, 0x46
        /*00ba*/ 	.short	(.L_35 - .L_34)


	//   ....[0]....
.L_34:
        /*00bc*/ 	.word	0x00001b00


	//----- nvinfo : EIATTR_MBARRIER_INSTR_OFFSETS
	.align		4
.L_35:
        /*00c0*/ 	.byte	0x04, 0x39
        /*00c2*/ 	.short	(.L_37 - .L_36)


	//   ....[0]....
.L_36:
        /*00c4*/ 	.word	0x00000280
        /*00c8*/ 	.word	0x000000ff
        /*00cc*/ 	.word	0x00000000
        /*00d0*/ 	.short	0x0100
        /*00d2*/ 	.byte	0x08
	.zero		1


	//   ....[1]....
        /*00d4*/ 	.word	0x00000290
        /*00d8*/ 	.word	0x000000ff
        /*00dc*/ 	.word	0x000000e0
        /*00e0*/ 	.short	0x0100
        /*00e2*/ 	.byte	0x08
	.zero		1


	//   ....[2]....
        /*00e4*/ 	.word	0x000002a0
        /*00e8*/ 	.word	0x000000ff
        /*00ec*/ 	.word	0x00000008
        /*00f0*/ 	.short	0x0100
        /*00f2*/ 	.byte	0x08
	.zero		1


	//   ....[3]....
        /*00f4*/ 	.word	0x000002b0
        /*00f8*/ 	.word	0x000000ff
        /*00fc*/ 	.word	0x000000e8
        /*0100*/ 	.short	0x0100
        /*0102*/ 	.byte	0x08
	.zero		1


	//   ....[4]....
        /*0104*/ 	.word	0x000002c0
        /*0108*/ 	.word	0x000000ff
        /*010c*/ 	.word	0x00000010
        /*0110*/ 	.short	0x0100
        /*0112*/ 	.byte	0x08
	.zero		1


	//   ....[5]....
        /*0114*/ 	.word	0x000002d0
        /*0118*/ 	.word	0x000000ff
        /*011c*/ 	.word	0x000000f0
        /*0120*/ 	.short	0x0100
        /*0122*/ 	.byte	0x08
	.zero		1


	//   ....[6]....
        /*0124*/ 	.word	0x000002e0
        /*0128*/ 	.word	0x000000ff
        /*012c*/ 	.word	0x00000018
        /*0130*/ 	.short	0x0100
        /*0132*/ 	.byte	0x08
	.zero		1


	//   ....[7]....
        /*0134*/ 	.word	0x000002f0
        /*0138*/ 	.word	0x000000ff
        /*013c*/ 	.word	0x000000f8
        /*0140*/ 	.short	0x0100
        /*0142*/ 	.byte	0x08
	.zero		1


	//   ....[8]....
        /*0144*/ 	.word	0x00000300
        /*0148*/ 	.word	0x000000ff
        /*014c*/ 	.word	0x00000020
        /*0150*/ 	.short	0x0100
        /*0152*/ 	.byte	0x08
	.zero		1


	//   ....[9]....
        /*0154*/ 	.word	0x00000310
        /*0158*/ 	.word	0x000000ff
        /*015c*/ 	.word	0x00000100
        /*0160*/ 	.short	0x0100
        /*0162*/ 	.byte	0x08
	.zero		1


	//   ....[10]....
        /*0164*/ 	.word	0x00000320
        /*0168*/ 	.word	0x000000ff
        /*016c*/ 	.word	0x00000028
        /*0170*/ 	.short	0x0100
        /*0172*/ 	.byte	0x08
	.zero		1


	//   ....[11]....
        /*0174*/ 	.word	0x00000330
        /*0178*/ 	.word	0x000000ff
        /*017c*/ 	.word	0x00000108
        /*0180*/ 	.short	0x0100
        /*0182*/ 	.byte	0x08
	.zero		1


	//   ....[12]....
        /*0184*/ 	.word	0x00000340
        /*0188*/ 	.word	0x000000ff
        /*018c*/ 	.word	0x00000030
        /*0190*/ 	.short	0x0100
        /*0192*/ 	.byte	0x08
	.zero		1


	//   ....[13]....
        /*0194*/ 	.word	0x00000350
        /*0198*/ 	.word	0x000000ff
        /*019c*/ 	.word	0x00000110
        /*01a0*/ 	.short	0x0100
        /*01a2*/ 	.byte	0x08
	.zero		1


	//   ....[14]....
        /*01a4*/ 	.word	0x00000360
        /*01a8*/ 	.word	0x000000ff
        /*01ac*/ 	.word	0x00000038
        /*01b0*/ 	.short	0x0100
        /*01b2*/ 	.byte	0x08
	.zero		1


	//   ....[15]....
        /*01b4*/ 	.word	0x00000370
        /*01b8*/ 	.word	0x000000ff
        /*01bc*/ 	.word	0x00000118
        /*01c0*/ 	.short	0x0100
        /*01c2*/ 	.byte	0x08
	.zero		1


	//   ....[16]....
        /*01c4*/ 	.word	0x00000380
        /*01c8*/ 	.word	0x000000ff
        /*01cc*/ 	.word	0x00000040
        /*01d0*/ 	.short	0x0100
        /*01d2*/ 	.byte	0x08
	.zero		1


	//   ....[17]....
        /*01d4*/ 	.word	0x00000390
        /*01d8*/ 	.word	0x000000ff
        /*01dc*/ 	.word	0x00000120
        /*01e0*/ 	.short	0x0100
        /*01e2*/ 	.byte	0x08
	.zero		1


	//   ....[18]....
        /*01e4*/ 	.word	0x000003a0
        /*01e8*/ 	.word	0x000000ff
        /*01ec*/ 	.word	0x00000048
        /*01f0*/ 	.short	0x0100
        /*01f2*/ 	.byte	0x08
	.zero		1


	//   ....[19]....
        /*01f4*/ 	.word	0x000003b0
        /*01f8*/ 	.word	0x000000ff
        /*01fc*/ 	.word	0x00000128
        /*0200*/ 	.short	0x0100
        /*0202*/ 	.byte	0x08
	.zero		1


	//   ....[20]....
        /*0204*/ 	.word	0x000003c0
        /*0208*/ 	.word	0x000000ff
        /*020c*/ 	.word	0x00000050
        /*0210*/ 	.short	0x0100
        /*0212*/ 	.byte	0x08
	.zero		1


	//   ....[21]....
        /*0214*/ 	.word	0x000003d0
        /*0218*/ 	.word	0x000000ff
        /*021c*/ 	.word	0x00000130
        /*0220*/ 	.short	0x0100
        /*0222*/ 	.byte	0x08
	.zero		1


	//   ....[22]....
        /*0224*/ 	.word	0x000003e0
        /*0228*/ 	.word	0x000000ff
        /*022c*/ 	.word	0x00000058
        /*0230*/ 	.short	0x0100
        /*0232*/ 	.byte	0x08
	.zero		1


	//   ....[23]....
        /*0234*/ 	.word	0x000003f0
        /*0238*/ 	.word	0x000000ff
        /*023c*/ 	.word	0x00000138
        /*0240*/ 	.short	0x0100
        /*0242*/ 	.byte	0x08
	.zero		1


	//   ....[24]....
        /*0244*/ 	.word	0x00000400
        /*0248*/ 	.word	0x000000ff
        /*024c*/ 	.word	0x00000060
        /*0250*/ 	.short	0x0100
        /*0252*/ 	.byte	0x08
	.zero		1


	//   ....[25]....
        /*0254*/ 	.word	0x00000410
        /*0258*/ 	.word	0x000000ff
        /*025c*/ 	.word	0x00000140
        /*0260*/ 	.short	0x0100
        /*0262*/ 	.byte	0x08
	.zero		1


	//   ....[26]....
        /*0264*/ 	.word	0x00000420
        /*0268*/ 	.word	0x000000ff
        /*026c*/ 	.word	0x00000068
        /*0270*/ 	.short	0x0100
        /*0272*/ 	.byte	0x08
	.zero		1


	//   ....[27]....
        /*0274*/ 	.word	0x00000430
        /*0278*/ 	.word	0x000000ff
        /*027c*/ 	.word	0x00000148
        /*0280*/ 	.short	0x0100
        /*0282*/ 	.byte	0x08
	.zero		1


	//   ....[28]....
        /*0284*/ 	.word	0x00000440
        /*0288*/ 	.word	0x000000ff
        /*028c*/ 	.word	0x00000070
        /*0290*/ 	.short	0x0100
        /*0292*/ 	.byte	0x08
	.zero		1


	//   ....[29]....
        /*0294*/ 	.word	0x00000450
        /*0298*/ 	.word	0x000000ff
        /*029c*/ 	.word	0x00000150
        /*02a0*/ 	.short	0x0100
        /*02a2*/ 	.byte	0x08
	.zero		1


	//   ....[30]....
        /*02a4*/ 	.word	0x00000460
        /*02a8*/ 	.word	0x000000ff
        /*02ac*/ 	.word	0x00000078
        /*02b0*/ 	.short	0x0100
        /*02b2*/ 	.byte	0x08
	.zero		1


	//   ....[31]....
        /*02b4*/ 	.word	0x00000470
        /*02b8*/ 	.word	0x000000ff
        /*02bc*/ 	.word	0x00000158
        /*02c0*/ 	.short	0x0100
        /*02c2*/ 	.byte	0x08
	.zero		1


	//   ....[32]....
        /*02c4*/ 	.word	0x00000480
        /*02c8*/ 	.word	0x000000ff
        /*02cc*/ 	.word	0x00000080
        /*02d0*/ 	.short	0x0100
        /*02d2*/ 	.byte	0x08
	.zero		1


	//   ....[33]....
        /*02d4*/ 	.word	0x00000490
        /*02d8*/ 	.word	0x000000ff
        /*02dc*/ 	.word	0x00000160
        /*02e0*/ 	.short	0x0100
        /*02e2*/ 	.byte	0x08
	.zero		1


	//   ....[34]....
        /*02e4*/ 	.word	0x000004a0
        /*02e8*/ 	.word	0x000000ff
        /*02ec*/ 	.word	0x00000088
        /*02f0*/ 	.short	0x0100
        /*02f2*/ 	.byte	0x08
	.zero		1


	//   ....[35]....
        /*02f4*/ 	.word	0x000004b0
        /*02f8*/ 	.word	0x000000ff
        /*02fc*/ 	.word	0x00000168
        /*0300*/ 	.short	0x0100
        /*0302*/ 	.byte	0x08
	.zero		1


	//   ....[36]....
        /*0304*/ 	.word	0x000004c0
        /*0308*/ 	.word	0x000000ff
        /*030c*/ 	.word	0x00000090
        /*0310*/ 	.short	0x0100
        /*0312*/ 	.byte	0x08
	.zero		1


	//   ....[37]....
        /*0314*/ 	.word	0x000004d0
        /*0318*/ 	.word	0x000000ff
        /*031c*/ 	.word	0x00000170
        /*0320*/ 	.short	0x0100
        /*0322*/ 	.byte	0x08
	.zero		1


	//   ....[38]....
        /*0324*/ 	.word	0x000004e0
        /*0328*/ 	.word	0x000000ff
        /*032c*/ 	.word	0x00000098
        /*0330*/ 	.short	0x0100
        /*0332*/ 	.byte	0x08
	.zero		1


	//   ....[39]....
        /*0334*/ 	.word	0x000004f0
        /*0338*/ 	.word	0x000000ff
        /*033c*/ 	.word	0x00000178
        /*0340*/ 	.short	0x0100
        /*0342*/ 	.byte	0x08
	.zero		1


	//   ....[40]....
        /*0344*/ 	.word	0x00000500
        /*0348*/ 	.word	0x000000ff
        /*034c*/ 	.word	0x000000a0
        /*0350*/ 	.short	0x0100
        /*0352*/ 	.byte	0x08
	.zero		1


	//   ....[41]....
        /*0354*/ 	.word	0x00000510
        /*0358*/ 	.word	0x000000ff
        /*035c*/ 	.word	0x00000180
        /*0360*/ 	.short	0x0100
        /*0362*/ 	.byte	0x08
	.zero		1


	//   ....[42]....
        /*0364*/ 	.word	0x00000520
        /*0368*/ 	.word	0x000000ff
        /*036c*/ 	.word	0x000000a8
        /*0370*/ 	.short	0x0100
        /*0372*/ 	.byte	0x08
	.zero		1


	//   ....[43]....
        /*0374*/ 	.word	0x00000530
        /*0378*/ 	.word	0x000000ff
        /*037c*/ 	.word	0x00000188
        /*0380*/ 	.short	0x0100
        /*0382*/ 	.byte	0x08
	.zero		1


	//   ....[44]....
        /*0384*/ 	.word	0x00000540
        /*0388*/ 	.word	0x000000ff
        /*038c*/ 	.word	0x000000b0
        /*0390*/ 	.short	0x0100
        /*0392*/ 	.byte	0x08
	.zero		1


	//   ....[45]....
        /*0394*/ 	.word	0x00000550
        /*0398*/ 	.word	0x000000ff
        /*039c*/ 	.word	0x00000190
        /*03a0*/ 	.short	0x0100
        /*03a2*/ 	.byte	0x08
	.zero		1


	//   ....[46]....
        /*03a4*/ 	.word	0x00000560
        /*03a8*/ 	.word	0x000000ff
        /*03ac*/ 	.word	0x000000b8
        /*03b0*/ 	.short	0x0100
        /*03b2*/ 	.byte	0x08
	.zero		1


	//   ....[47]....
        /*03b4*/ 	.word	0x00000570
        /*03b8*/ 	.word	0x000000ff
        /*03bc*/ 	.word	0x00000198
        /*03c0*/ 	.short	0x0100
        /*03c2*/ 	.byte	0x08
	.zero		1


	//   ....[48]....
        /*03c4*/ 	.word	0x00000580
        /*03c8*/ 	.word	0x000000ff
        /*03cc*/ 	.word	0x000000c0
        /*03d0*/ 	.short	0x0100
        /*03d2*/ 	.byte	0x08
	.zero		1


	//   ....[49]....
        /*03d4*/ 	.word	0x00000590
        /*03d8*/ 	.word	0x000000ff
        /*03dc*/ 	.word	0x000001a0
        /*03e0*/ 	.short	0x0100
        /*03e2*/ 	.byte	0x08
	.zero		1


	//   ....[50]....
        /*03e4*/ 	.word	0x000005a0
        /*03e8*/ 	.word	0x000000ff
        /*03ec*/ 	.word	0x000000c8
        /*03f0*/ 	.short	0x0100
        /*03f2*/ 	.byte	0x08
	.zero		1


	//   ....[51]....
        /*03f4*/ 	.word	0x000005b0
        /*03f8*/ 	.word	0x000000ff
        /*03fc*/ 	.word	0x000001a8
        /*0400*/ 	.short	0x0100
        /*0402*/ 	.byte	0x08
	.zero		1


	//   ....[52]....
        /*0404*/ 	.word	0x000005c0
        /*0408*/ 	.word	0x000000ff
        /*040c*/ 	.word	0x000000d0
        /*0410*/ 	.short	0x0100
        /*0412*/ 	.byte	0x08
	.zero		1


	//   ....[53]....
        /*0414*/ 	.word	0x000005d0
        /*0418*/ 	.word	0x000000ff
        /*041c*/ 	.word	0x000001b0
        /*0420*/ 	.short	0x0100
        /*0422*/ 	.byte	0x08
	.zero		1


	//   ....[54]....
        /*0424*/ 	.word	0x000005e0
        /*0428*/ 	.word	0x000000ff
        /*042c*/ 	.word	0x000000d8
        /*0430*/ 	.short	0x0100
        /*0432*/ 	.byte	0x08
	.zero		1


	//   ....[55]....
        /*0434*/ 	.word	0x000005f0
        /*0438*/ 	.word	0x000000ff
        /*043c*/ 	.word	0x000001b8
        /*0440*/ 	.short	0x0100
        /*0442*/ 	.byte	0x08
	.zero		1


	//   ....[56]....
        /*0444*/ 	.word	0x00000b30
        /*0448*/ 	.word	0x000000ff
        /*044c*/ 	.word	0x000001f0
        /*0450*/ 	.short	0x0100
        /*0452*/ 	.byte	0x08
	.zero		1


	//   ....[57]....
        /*0454*/ 	.word	0x00000bc0
        /*0458*/ 	.word	0x000000ff
        /*045c*/ 	.word	0x000001f8
        /*0460*/ 	.short	0x0100
        /*0462*/ 	.byte	0x08
	.zero		1


	//   ....[58]....
        /*0464*/ 	.word	0x00000c00
        /*0468*/ 	.word	0x000000ff
        /*046c*/ 	.word	0x000001d0
        /*0470*/ 	.short	0x0100
        /*0472*/ 	.byte	0x09
	.zero		1


	//   ....[59]....
        /*0474*/ 	.word	0x00000c10
        /*0478*/ 	.word	0x000000ff
        /*047c*/ 	.word	0x000001d8
        /*0480*/ 	.short	0x0100
        /*0482*/ 	.byte	0x09
	.zero		1


	//   ....[60]....
        /*0484*/ 	.word	0x00000c20
        /*0488*/ 	.word	0x000000ff
        /*048c*/ 	.word	0x000001e0
        /*0490*/ 	.short	0x0100
        /*0492*/ 	.byte	0x09
	.zero		1


	//   ....[61]....
        /*0494*/ 	.word	0x00000c30
        /*0498*/ 	.word	0x000000ff
        /*049c*/ 	.word	0x000001e8
        /*04a0*/ 	.short	0x0100
        /*04a2*/ 	.byte	0x09
	.zero		1


	//   ....[62]....
        /*04a4*/ 	.word	0x000019e0
        /*04a8*/ 	.word	0x0000007f
        /*04ac*/ 	.word	0x00000000
        /*04b0*/ 	.short	0x010a
        /*04b2*/ 	.byte	0x2a
	.zero		1


	//   ....[63]....
        /*04b4*/ 	.word	0x00001b90
        /*04b8*/ 	.word	0x00000003
        /*04bc*/ 	.word	0x00000000
        /*04c0*/ 	.short	0x010a
        /*04c2*/ 	.byte	0x3f
	.zero		1


	//   ....[64]....
        /*04c4*/ 	.word	0x00001bf0
        /*04c8*/ 	.word	0x00000003
        /*04cc*/ 	.word	0x00000000
        /*04d0*/ 	.short	0x010a
        /*04d2*/ 	.byte	0x3f
	.zero		1


	//   ....[65]....
        /*04d4*/ 	.word	0x00001de0
        /*04d8*/ 	.word	0x000000ff
        /*04dc*/ 	.word	0x00000000
        /*04e0*/ 	.short	0x010a
        /*04e2*/ 	.byte	0x04
	.zero		1


	//   ....[66]....
        /*04e4*/ 	.word	0x00001e20
        /*04e8*/ 	.word	0x000000ff
        /*04ec*/ 	.word	0x00000000
        /*04f0*/ 	.short	0x010a
        /*04f2*/ 	.byte	0x04
	.zero		1


	//   ....[67]....
        /*04f4*/ 	.word	0x00001f10
        /*04f8*/ 	.word	0x00000005
        /*04fc*/ 	.word	0x00000000
        /*0500*/ 	.short	0x0101
        /*0502*/ 	.byte	0x3f
	.zero		1


	//   ....[68]....
        /*0504*/ 	.word	0x00002010
        /*0508*/ 	.word	0x00000080
        /*050c*/ 	.word	0x00000000
        /*0510*/ 	.short	0x0101
        /*0512*/ 	.byte	0x2d
	.zero		1


	//   ....[69]....
        /*0514*/ 	.word	0x00002110
        /*0518*/ 	.word	0x00000003
        /*051c*/ 	.word	0x00000000
        /*0520*/ 	.short	0x0101
        /*0522*/ 	.byte	0x3f
	.zero		1


	//   ....[70]....
        /*0524*/ 	.word	0x000021d0
        /*0528*/ 	.word	0x0000007f
        /*052c*/ 	.word	0x00000010
        /*0530*/ 	.short	0x010a
        /*0532*/ 	.byte	0x2a
	.zero		1


	//   ....[71]....
        /*0534*/ 	.word	0x00006e10
        /*0538*/ 	.word	0x00000082
        /*053c*/ 	.word	0x00000000
        /*0540*/ 	.short	0x0101
        /*0542*/ 	.byte	0x2d
	.zero		1


	//   ....[72]....
        /*0544*/ 	.word	0x000077c0
        /*0548*/ 	.word	0x0000000d
        /*054c*/ 	.word	0x000000e0
        /*0550*/ 	.short	0x010a
        /*0552*/ 	.byte	0x3f
	.zero		1


	//   ....[73]....
        /*0554*/ 	.word	0x00007b80
        /*0558*/ 	.word	0x00000002
        /*055c*/ 	.word	0x000001f8
        /*0560*/ 	.short	0x0101
        /*0562*/ 	.byte	0x3f
	.zero		1


	//   ....[74]....
        /*0564*/ 	.word	0x00008310
        /*0568*/ 	.word	0x00000007
        /*056c*/ 	.word	0x00000000
        /*0570*/ 	.short	0x010a
        /*0572*/ 	.byte	0x3f
	.zero		1


	//   ....[75]....
        /*0574*/ 	.word	0x00008390
        /*0578*/ 	.word	0x00000009
        /*057c*/ 	.word	0x00000000
        /*0580*/ 	.short	0x010a
        /*0582*/ 	.byte	0x3f
	.zero		1


	//   ....[76]....
        /*0584*/ 	.word	0x00008420
        /*0588*/ 	.word	0x00000006
        /*058c*/ 	.word	0x00000000
        /*0590*/ 	.short	0x010a
        /*0592*/ 	.byte	0x3f
	.zero		1


	//   ....[77]....
        /*0594*/ 	.word	0x000084b0
        /*0598*/ 	.word	0x00000009
        /*059c*/ 	.word	0x00000000
        /*05a0*/ 	.short	0x010a
        /*05a2*/ 	.byte	0x3f
	.zero		1


	//   ....[78]....
        /*05a4*/ 	.word	0x00008540
        /*05a8*/ 	.word	0x00000006
        /*05ac*/ 	.word	0x00000000
        /*05b0*/ 	.short	0x010a
        /*05b2*/ 	.byte	0x3f
	.zero		1


	//   ....[79]....
        /*05b4*/ 	.word	0x000085d0
        /*05b8*/ 	.word	0x00000009
        /*05bc*/ 	.word	0x00000000
        /*05c0*/ 	.short	0x010a
        /*05c2*/ 	.byte	0x3f
	.zero		1


	//   ....[80]....
        /*05c4*/ 	.word	0x00008660
        /*05c8*/ 	.word	0x00000006
        /*05cc*/ 	.word	0x00000000
        /*05d0*/ 	.short	0x010a
        /*05d2*/ 	.byte	0x3f
	.zero		1


	//   ....[81]....
        /*05d4*/ 	.word	0x000086f0
        /*05d8*/ 	.word	0x00000009
        /*05dc*/ 	.word	0x00000000
        /*05e0*/ 	.short	0x010a
        /*05e2*/ 	.byte	0x3f
	.zero		1


	//   ....[82]....
        /*05e4*/ 	.word	0x00008780
        /*05e8*/ 	.word	0x00000006
        /*05ec*/ 	.word	0x00000000
        /*05f0*/ 	.short	0x010a
        /*05f2*/ 	.byte	0x3f
	.zero		1


	//   ....[83]....
        /*05f4*/ 	.word	0x00008810
        /*05f8*/ 	.word	0x00000009
        /*05fc*/ 	.word	0x00000000
        /*0600*/ 	.short	0x010a
        /*0602*/ 	.byte	0x3f
	.zero		1


	//   ....[84]....
        /*0604*/ 	.word	0x000088a0
        /*0608*/ 	.word	0x00000006
        /*060c*/ 	.word	0x00000000
        /*0610*/ 	.short	0x010a
        /*0612*/ 	.byte	0x3f
	.zero		1


	//   ....[85]....
        /*0614*/ 	.word	0x00008930
        /*0618*/ 	.word	0x00000009
        /*061c*/ 	.word	0x00000000
        /*0620*/ 	.short	0x010a
        /*0622*/ 	.byte	0x3f
	.zero		1


	//   ....[86]....
        /*0624*/ 	.word	0x000089c0
        /*0628*/ 	.word	0x00000006
        /*062c*/ 	.word	0x00000000
        /*0630*/ 	.short	0x010a
        /*0632*/ 	.byte	0x3f
	.zero		1


	//   ....[87]....
        /*0634*/ 	.word	0x00008a50
        /*0638*/ 	.word	0x00000009
        /*063c*/ 	.word	0x00000000
        /*0640*/ 	.short	0x010a
        /*0642*/ 	.byte	0x3f
	.zero		1


	//   ....[88]....
        /*0644*/ 	.word	0x00008ae0
        /*0648*/ 	.word	0x00000006
        /*064c*/ 	.word	0x00000000
        /*0650*/ 	.short	0x010a
        /*0652*/ 	.byte	0x3f
	.zero		1


	//   ....[89]....
        /*0654*/ 	.word	0x00008b70
        /*0658*/ 	.word	0x00000009
        /*065c*/ 	.word	0x00000000
        /*0660*/ 	.short	0x010a
        /*0662*/ 	.byte	0x3f
	.zero		1


	//   ....[90]....
        /*0664*/ 	.word	0x00008c00
        /*0668*/ 	.word	0x00000006
        /*066c*/ 	.word	0x00000000
        /*0670*/ 	.short	0x010a
        /*0672*/ 	.byte	0x3f
	.zero		1


	//   ....[91]....
        /*0674*/ 	.word	0x00008c90
        /*0678*/ 	.word	0x00000009
        /*067c*/ 	.word	0x00000000
        /*0680*/ 	.short	0x010a
        /*0682*/ 	.byte	0x3f
	.zero		1


	//   ....[92]....
        /*0684*/ 	.word	0x00008d20
        /*0688*/ 	.word	0x00000006
        /*068c*/ 	.word	0x00000000
        /*0690*/ 	.short	0x010a
        /*0692*/ 	.byte	0x3f
	.zero		1


	//   ....[93]....
        /*0694*/ 	.word	0x00008db0
        /*0698*/ 	.word	0x00000009
        /*069c*/ 	.word	0x00000000
        /*06a0*/ 	.short	0x010a
        /*06a2*/ 	.byte	0x3f
	.zero		1


	//   ....[94]....
        /*06a4*/ 	.word	0x00008e40
        /*06a8*/ 	.word	0x00000006
        /*06ac*/ 	.word	0x00000000
        /*06b0*/ 	.short	0x010a
        /*06b2*/ 	.byte	0x3f
	.zero		1


	//   ....[95]....
        /*06b4*/ 	.word	0x00008ed0
        /*06b8*/ 	.word	0x00000009
        /*06bc*/ 	.word	0x00000000
        /*06c0*/ 	.short	0x010a
        /*06c2*/ 	.byte	0x3f
	.zero		1


	//   ....[96]....
        /*06c4*/ 	.word	0x00008f60
        /*06c8*/ 	.word	0x00000006
        /*06cc*/ 	.word	0x00000000
        /*06d0*/ 	.short	0x010a
        /*06d2*/ 	.byte	0x3f
	.zero		1


	//   ....[97]....
        /*06d4*/ 	.word	0x00008ff0
        /*06d8*/ 	.word	0x00000009
        /*06dc*/ 	.word	0x00000000
        /*06e0*/ 	.short	0x010a
        /*06e2*/ 	.byte	0x3f
	.zero		1


	//   ....[98]....
        /*06e4*/ 	.word	0x00009080
        /*06e8*/ 	.word	0x00000006
        /*06ec*/ 	.word	0x00000000
        /*06f0*/ 	.short	0x010a
        /*06f2*/ 	.byte	0x3f
	.zero		1


	//   ....[99]....
        /*06f4*/ 	.word	0x00009110
        /*06f8*/ 	.word	0x00000009
        /*06fc*/ 	.word	0x00000000
        /*0700*/ 	.short	0x010a
        /*0702*/ 	.byte	0x3f
	.zero		1


	//   ....[100]....
        /*0704*/ 	.word	0x000091a0
        /*0708*/ 	.word	0x00000006
        /*070c*/ 	.word	0x00000000
        /*0710*/ 	.short	0x010a
        /*0712*/ 	.byte	0x3f
	.zero		1


	//   ....[101]....
        /*0714*/ 	.word	0x00009230
        /*0718*/ 	.word	0x00000003
        /*071c*/ 	.word	0x00000000
        /*0720*/ 	.short	0x010a
        /*0722*/ 	.byte	0x3f
	.zero		1


	//   ....[102]....
        /*0724*/ 	.word	0x00009290
        /*0728*/ 	.word	0x00000081
        /*072c*/ 	.word	0x00000000
        /*0730*/ 	.short	0x010a
        /*0732*/ 	.byte	0x3f
	.zero		1


	//   ....[103]....
        /*0734*/ 	.word	0x000092e0
        /*0738*/ 	.word	0x00000003
        /*073c*/ 	.word	0x00000000
        /*0740*/ 	.short	0x010a
        /*0742*/ 	.byte	0x3f
	.zero		1


	//   ....[104]....
        /*0744*/ 	.word	0x00009340
        /*0748*/ 	.word	0x00000005
        /*074c*/ 	.word	0x00000000
        /*0750*/ 	.short	0x010a
        /*0752*/ 	.byte	0x3f
	.zero		1


	//   ....[105]....
        /*0754*/ 	.word	0x00009390
        /*0758*/ 	.word	0x00000081
        /*075c*/ 	.word	0x00000010
        /*0760*/ 	.short	0x010a
        /*0762*/ 	.byte	0x3f
	.zero		1


	//   ....[106]....
        /*0764*/ 	.word	0x00009460
        /*0768*/ 	.word	0x0000000d
        /*076c*/ 	.word	0x000000e0
        /*0770*/ 	.short	0x010a
        /*0772*/ 	.byte	0x3f
	.zero		1


	//   ....[107]....
        /*0774*/ 	.word	0x00009530
        /*0778*/ 	.word	0x00000007
        /*077c*/ 	.word	0x00000000
        /*0780*/ 	.short	0x010a
        /*0782*/ 	.byte	0x3f
	.zero		1


	//   ....[108]....
        /*0784*/ 	.word	0x00009580
        /*0788*/ 	.word	0x00000009
        /*078c*/ 	.word	0x00000000
        /*0790*/ 	.short	0x010a
        /*0792*/ 	.byte	0x3f
	.zero		1


	//   ....[109]....
        /*0794*/ 	.word	0x000095d0
        /*0798*/ 	.word	0x00000006
        /*079c*/ 	.word	0x00000000
        /*07a0*/ 	.short	0x010a
        /*07a2*/ 	.byte	0x3f
	.zero		1


	//   ....[110]....
        /*07a4*/ 	.word	0x00009620
        /*07a8*/ 	.word	0x00000009
        /*07ac*/ 	.word	0x00000000
        /*07b0*/ 	.short	0x010a
        /*07b2*/ 	.byte	0x3f
	.zero		1


	//   ....[111]....
        /*07b4*/ 	.word	0x00009670
        /*07b8*/ 	.word	0x00000006
        /*07bc*/ 	.word	0x00000000
        /*07c0*/ 	.short	0x010a
        /*07c2*/ 	.byte	0x3f
	.zero		1


	//   ....[112]....
        /*07c4*/ 	.word	0x000096c0
        /*07c8*/ 	.word	0x00000009
        /*07cc*/ 	.word	0x00000000
        /*07d0*/ 	.short	0x010a
        /*07d2*/ 	.byte	0x3f
	.zero		1


	//   ....[113]....
        /*07d4*/ 	.word	0x00009710
        /*07d8*/ 	.word	0x00000006
        /*07dc*/ 	.word	0x00000000
        /*07e0*/ 	.short	0x010a
        /*07e2*/ 	.byte	0x3f
	.zero		1


	//   ....[114]....
        /*07e4*/ 	.word	0x00009760
        /*07e8*/ 	.word	0x00000009
        /*07ec*/ 	.word	0x00000000
        /*07f0*/ 	.short	0x010a
        /*07f2*/ 	.byte	0x3f
	.zero		1


	//   ....[115]....
        /*07f4*/ 	.word	0x000097b0
        /*07f8*/ 	.word	0x00000006
        /*07fc*/ 	.word	0x00000000
        /*0800*/ 	.short	0x010a
        /*0802*/ 	.byte	0x3f
	.zero		1


	//   ....[116]....
        /*0804*/ 	.word	0x00009800
        /*0808*/ 	.word	0x00000009
        /*080c*/ 	.word	0x00000000
        /*0810*/ 	.short	0x010a
        /*0812*/ 	.byte	0x3f
	.zero		1


	//   ....[117]....
        /*0814*/ 	.word	0x00009850
        /*0818*/ 	.word	0x00000006
        /*081c*/ 	.word	0x00000000
        /*0820*/ 	.short	0x010a
        /*0822*/ 	.byte	0x3f
	.zero		1


	//   ....[118]....
        /*0824*/ 	.word	0x000098a0
        /*0828*/ 	.word	0x00000009
        /*082c*/ 	.word	0x00000000
        /*0830*/ 	.short	0x010a
        /*0832*/ 	.byte	0x3f
	.zero		1


	//   ....[119]....
        /*0834*/ 	.word	0x000098f0
        /*0838*/ 	.word	0x00000006
        /*083c*/ 	.word	0x00000000
        /*0840*/ 	.short	0x010a
        /*0842*/ 	.byte	0x3f
	.zero		1


	//   ....[120]....
        /*0844*/ 	.word	0x00009940
        /*0848*/ 	.word	0x00000009
        /*084c*/ 	.word	0x00000000
        /*0850*/ 	.short	0x010a
        /*0852*/ 	.byte	0x3f
	.zero		1


	//   ....[121]....
        /*0854*/ 	.word	0x00009990
        /*0858*/ 	.word	0x00000006
        /*085c*/ 	.word	0x00000000
        /*0860*/ 	.short	0x010a
        /*0862*/ 	.byte	0x3f
	.zero		1


	//   ....[122]....
        /*0864*/ 	.word	0x000099e0
        /*0868*/ 	.word	0x00000009
        /*086c*/ 	.word	0x00000000
        /*0870*/ 	.short	0x010a
        /*0872*/ 	.byte	0x3f
	.zero		1


	//   ....[123]....
        /*0874*/ 	.word	0x00009a30
        /*0878*/ 	.word	0x00000006
        /*087c*/ 	.word	0x00000000
        /*0880*/ 	.short	0x010a
        /*0882*/ 	.byte	0x3f
	.zero		1


	//   ....[124]....
        /*0884*/ 	.word	0x00009a80
        /*0888*/ 	.word	0x00000009
        /*088c*/ 	.word	0x00000000
        /*0890*/ 	.short	0x010a
        /*0892*/ 	.byte	0x3f
	.zero		1


	//   ....[125]....
        /*0894*/ 	.word	0x00009ad0
        /*0898*/ 	.word	0x00000006
        /*089c*/ 	.word	0x00000000
        /*08a0*/ 	.short	0x010a
        /*08a2*/ 	.byte	0x3f
	.zero		1


	//   ....[126]....
        /*08a4*/ 	.word	0x00009b20
        /*08a8*/ 	.word	0x00000009
        /*08ac*/ 	.word	0x00000000
        /*08b0*/ 	.short	0x010a
        /*08b2*/ 	.byte	0x3f
	.zero		1


	//   ....[127]....
        /*08b4*/ 	.word	0x00009b70
        /*08b8*/ 	.word	0x00000006
        /*08bc*/ 	.word	0x00000000
        /*08c0*/ 	.short	0x010a
        /*08c2*/ 	.byte	0x3f
	.zero		1


	//   ....[128]....
        /*08c4*/ 	.word	0x00009bc0
        /*08c8*/ 	.word	0x00000009
        /*08cc*/ 	.word	0x00000000
        /*08d0*/ 	.short	0x010a
        /*08d2*/ 	.byte	0x3f
	.zero		1


	//   ....[129]....
        /*08d4*/ 	.word	0x00009c10
        /*08d8*/ 	.word	0x00000006
        /*08dc*/ 	.word	0x00000000
        /*08e0*/ 	.short	0x010a
        /*08e2*/ 	.byte	0x3f
	.zero		1


	//   ....[130]....
        /*08e4*/ 	.word	0x00009c60
        /*08e8*/ 	.word	0x00000009
        /*08ec*/ 	.word	0x00000000
        /*08f0*/ 	.short	0x010a
        /*08f2*/ 	.byte	0x3f
	.zero		1


	//   ....[131]....
        /*08f4*/ 	.word	0x00009cb0
        /*08f8*/ 	.word	0x00000006
        /*08fc*/ 	.word	0x00000000
        /*0900*/ 	.short	0x010a
        /*0902*/ 	.byte	0x3f
	.zero		1


	//   ....[132]....
        /*0904*/ 	.word	0x00009d00
        /*0908*/ 	.word	0x00000009
        /*090c*/ 	.word	0x00000000
        /*0910*/ 	.short	0x010a
        /*0912*/ 	.byte	0x3f
	.zero		1


	//   ....[133]....
        /*0914*/ 	.word	0x00009d50
        /*0918*/ 	.word	0x00000006
        /*091c*/ 	.word	0x00000000
        /*0920*/ 	.short	0x010a
        /*0922*/ 	.byte	0x3f
	.zero		1


	//----- nvinfo : EIATTR_NUM_MBARRIERS
	.align		4
.L_37:
        /*0924*/ 	.byte	0x03, 0x38
        /*0926*/ 	.short	0x003e


	//----- nvinfo : EIATTR_EXIT_INSTR_OFFSETS
	.align		4
        /*0928*/ 	.byte	0x04, 0x1c
        /*092a*/ 	.short	(.L_39 - .L_38)


	//   ....[0]....
.L_38:
        /*092c*/ 	.word	0x00001720


	//   ....[1]....
        /*0930*/ 	.word	0x00001780


	//   ....[2]....
        /*0934*/ 	.word	0x000074a0


	//   ....[3]....
        /*0938*/ 	.word	0x000074d0


	//   ....[4]....
        /*093c*/ 	.word	0x00009280


	//----- nvinfo : EIATTR_MAX_THREADS
	.align		4
.L_39:
        /*0940*/ 	.byte	0x04, 0x05
        /*0942*/ 	.short	(.L_41 - .L_40)
.L_40:
        /*0944*/ 	.word	0x00000180
        /*0948*/ 	.word	0x00000001
        /*094c*/ 	.word	0x00000001


	//----- nvinfo : EIATTR_CRS_STACK_SIZE
	.align		4
.L_41:
        /*0950*/ 	.byte	0x04, 0x1e
        /*0952*/ 	.short	(.L_43 - .L_42)
.L_42:
        /*0954*/ 	.word	0x00000000


	//----- nvinfo : EIATTR_CBANK_PARAM_SIZE
	.align		4
.L_43:
        /*0958*/ 	.byte	0x03, 0x19
        /*095a*/ 	.short	0x0470


	//----- nvinfo : EIATTR_PARAM_CBANK
	.align		4
        /*095c*/ 	.byte	0x04, 0x0a
        /*095e*/ 	.short	(.L_45 - .L_44)
	.align		4
.L_44:
        /*0960*/ 	.word	index@(.nv.constant0._ZN7cutlass13device_kernelINS_4gemm6kernel13GemmUniversalIN4cute5tupleIJiiiiEEENS1_10collective13CollectiveMmaINS1_34MainloopSm90TmaGmmaWarpSpecializedILi28ENS5_IJNS4_1CILi2EEENSA_ILi1EEESC_EEENS1_32KernelTmaWarpSpecializedPingpongEEENS5_IJNSA_ILi64EEENSA_ILi192EEENSA_ILi32EEEEEEaNS5_IJlSC_lEEEaSK_NS4_8TiledMMAINS4_8MMA_AtomIJNS4_4SM904GMMA27MMA_64x192x32_S32S8S8_SS_TNEEEENS4_6LayoutINS5_IJSC_SC_SC_EEENS5_IJNSA_ILi0EEEST_ST_EEEEENS5_IJNS4_10UnderscoreESW_SW_EEEEENS4_13SM90_TMA_LOADENS4_14ComposedLayoutINS4_7SwizzleILi1ELi4ELi3EEENS4_18smem_ptr_flag_bitsILi8EEENSR_INS5_IJNSA_ILi8EEESI_EEENS5_IJSI_SC_EEEEEEEvNS4_8identityENS4_23SM90_TMA_LOAD_MULTICASTES19_vS1A_EENS_8epilogue10collective6detail29Sm90TmaWarpSpecializedAdapterINS1E_15DefaultEpilogueIaSK_SK_NS1D_6thread17LinearCombinationIaLi1EiiLNS1I_9ScaleType4KindE0ELNS_15FloatRoundStyleE2EaEENS1_15EpilogueDefaultEEEEEvvEEEEvNT_6ParamsE)
        /*0964*/ 	.short	0x0210
        /*0966*/ 	.short	0x0470


	//----- nvinfo : EIATTR_SW_WAR
	.align		4
.L_45:
        /*0968*/ 	.byte	0x04, 0x36
        /*096a*/ 	.short	(.L_47 - .L_46)
.L_46:
        /*096c*/ 	.word	0x00000008
.L_47:


//--------------------- .nv.callgraph             --------------------------
	.section	.nv.callgraph,"",@"SHT_CUDA_CALLGRAPH"
	.align	4
	.sectionentsize	8
	.align		4
        /*0000*/ 	.word	0x00000000
	.align		4
        /*0004*/ 	.word	0xffffffff
	.align		4
        /*0008*/ 	.word	index@(_ZN7cutlass13device_kernelINS_4gemm6kernel13GemmUniversalIN4cute5tupleIJiiiiEEENS1_10collective13CollectiveMmaINS1_34MainloopSm90TmaGmmaWarpSpecializedILi28ENS5_IJNS4_1CILi2EEENSA_ILi1EEESC_EEENS1_32KernelTmaWarpSpecializedPingpongEEENS5_IJNSA_ILi64EEENSA_ILi192EEENSA_ILi32EEEEEEaNS5_IJlSC_lEEEaSK_NS4_8TiledMMAINS4_8MMA_AtomIJNS4_4SM904GMMA27MMA_64x192x32_S32S8S8_SS_TNEEEENS4_6LayoutINS5_IJSC_SC_SC_EEENS5_IJNSA_ILi0EEEST_ST_EEEEENS5_IJNS4_10UnderscoreESW_SW_EEEEENS4_13SM90_TMA_LOADENS4_14ComposedLayoutINS4_7SwizzleILi1ELi4ELi3EEENS4_18smem_ptr_flag_bitsILi8EEENSR_INS5_IJNSA_ILi8EEESI_EEENS5_IJSI_SC_EEEEEEEvNS4_8identityENS4_23SM90_TMA_LOAD_MULTICASTES19_vS1A_EENS_8epilogue10collective6detail29Sm90TmaWarpSpecializedAdapterINS1E_15DefaultEpilogueIaSK_SK_NS1D_6thread17LinearCombinationIaLi1EiiLNS1I_9ScaleType4KindE0ELNS_15FloatRoundStyleE2EaEENS1_15EpilogueDefaultEEEEEvvEEEEvNT_6ParamsE)
	.align		4
        /*000c*/ 	.word	index@(__assertfail)
	.align		4
        /*0010*/ 	.word	0x00000000
	.align		4
        /*0014*/ 	.word	0xfffffffe
	.align		4
        /*0018*/ 	.word	0x00000000
	.align		4
        /*001c*/ 	.word	0xfffffffd
	.align		4
        /*0020*/ 	.word	0x00000000
	.align		4
        /*0024*/ 	.word	0xfffffffc


//--------------------- .nv.constant4             --------------------------
	.section	.nv.constant4,"a",@progbits
	.align	8
	.align		8
.nv.constant4:
        /*0000*/ 	.dword	__assertfail
	.align		8
        /*0008*/ 	.dword	__unnamed_1
	.align		8
        /*0010*/ 	.dword	_ZN40_INTERNAL_47263bcf_4_k_cu_d77c2e7b_171114cuda3std3__45__cpo5beginE
	.align		8
        /*0018*/ 	.dword	_ZN40_INTERNAL_47263bcf_4_k_cu_d77c2e7b_171114cuda3std3__45__cpo3endE
	.align		8
        /*0020*/ 	.dword	_ZN40_INTERNAL_47263bcf_4_k_cu_d77c2e7b_171114cuda3std3__45__cpo6cbeginE
	.align		8
        /*0028*/ 	.dword	_ZN40_INTERNAL_47263bcf_4_k_cu_d77c2e7b_171114cuda3std3__45__cpo4cendE
	.align		8
        /*0030*/ 	.dword	_ZN40_INTERNAL_47263bcf_4_k_cu_d77c2e7b_171114cuda3std3__442_GLOBAL__N__47263bcf_4_k_cu_d77c2e7b_171116ignoreE
	.align		8
        /*0038*/ 	.dword	_ZN40_INTERNAL_47263bcf_4_k_cu_d77c2e7b_171114cuda3std3__419piecewise_constructE
	.align		8
        /*0040*/ 	.dword	_ZN40_INTERNAL_47263bcf_4_k_cu_d77c2e7b_171114cuda3std3__48in_placeE
	.align		8
        /*0048*/ 	.dword	_ZN40_INTERNAL_47263bcf_4_k_cu_d77c2e7b_171114cuda3std6ranges3__45__cpo4swapE
	.align		8
        /*0050*/ 	.dword	_ZN40_INTERNAL_47263bcf_4_k_cu_d77c2e7b_171114cuda3std6ranges3__45__cpo9iter_moveE
	.align		8
        /*0058*/ 	.dword	_ZN40_INTERNAL_47263bcf_4_k_cu_d77c2e7b_171114cute7productE
	.align		8
        /*0060*/ 	.dword	_ZN40_INTERNAL_47263bcf_4_k_cu_d77c2e7b_171114cute1_E
	.align		8
        /*0068*/ 	.dword	$str$22
	.align		8
        /*0070*/ 	.dword	$str$23


//--------------------- .text._ZN7cutlass13device_kernelINS_4gemm6kernel13GemmUniversalIN4cute5tupleIJiiiiEEENS1_10collective13CollectiveMmaINS1_34MainloopSm90TmaGmmaWarpSpecializedILi28ENS5_IJNS4_1CILi2EEENSA_ILi1EEESC_EEENS1_32KernelTmaWarpSpecializedPingpongEEENS5_IJNSA_ILi64EEENSA_ILi192EEENSA_ILi32EEEEEEaNS5_IJlSC_lEEEaSK_NS4_8TiledMMAINS4_8MMA_AtomIJNS4_4SM904GMMA27MMA_64x192x32_S32S8S8_SS_TNEEEENS4_6LayoutINS5_IJSC_SC_SC_EEENS5_IJNSA_ILi0EEEST_ST_EEEEENS5_IJNS4_10UnderscoreESW_SW_EEEEENS4_13SM90_TMA_LOADENS4_14ComposedLayoutINS4_7SwizzleILi1ELi4ELi3EEENS4_18smem_ptr_flag_bitsILi8EEENSR_INS5_IJNSA_ILi8EEESI_EEENS5_IJSI_SC_EEEEEEEvNS4_8identityENS4_23SM90_TMA_LOAD_MULTICASTES19_vS1A_EENS_8epilogue10collective6detail29Sm90TmaWarpSpecializedAdapterINS1E_15DefaultEpilogueIaSK_SK_NS1D_6thread17LinearCombinationIaLi1EiiLNS1I_9ScaleType4KindE0ELNS_15FloatRoundStyleE2EaEENS1_15EpilogueDefaultEEEEEvvEEEEvNT_6ParamsE --------------------------
	.section	.text._ZN7cutlass13device_kernelINS_4gemm6kernel13GemmUniversalIN4cute5tupleIJiiiiEEENS1_10collective13CollectiveMmaINS1_34MainloopSm90TmaGmmaWarpSpecializedILi28ENS5_IJNS4_1CILi2EEENSA_ILi1EEESC_EEENS1_32KernelTmaWarpSpecializedPingpongEEENS5_IJNSA_ILi64EEENSA_ILi192EEENSA_ILi32EEEEEEaNS5_IJlSC_lEEEaSK_NS4_8TiledMMAINS4_8MMA_AtomIJNS4_4SM904GMMA27MMA_64x192x32_S32S8S8_SS_TNEEEENS4_6LayoutINS5_IJSC_SC_SC_EEENS5_IJNSA_ILi0EEEST_ST_EEEEENS5_IJNS4_10UnderscoreESW_SW_EEEEENS4_13SM90_TMA_LOADENS4_14ComposedLayoutINS4_7SwizzleILi1ELi4ELi3EEENS4_18smem_ptr_flag_bitsILi8EEENSR_INS5_IJNSA_ILi8EEESI_EEENS5_IJSI_SC_EEEEEEEvNS4_8identityENS4_23SM90_TMA_LOAD_MULTICASTES19_vS1A_EENS_8epilogue10collective6detail29Sm90TmaWarpSpecializedAdapterINS1E_15DefaultEpilogueIaSK_SK_NS1D_6thread17LinearCombinationIaLi1EiiLNS1I_9ScaleType4KindE0ELNS_15FloatRoundStyleE2EaEENS1_15EpilogueDefaultEEEEEvvEEEEvNT_6ParamsE,"ax",@progbits
	.align	128
.text._ZN7cutlass13device_kernelINS_4gemm6kernel13GemmUniversalIN4cute5tupleIJiiiiEEENS1_10collective13CollectiveMmaINS1_34MainloopSm90TmaGmmaWarpSpecializedILi28ENS5_IJNS4_1CILi2EEENSA_ILi1EEESC_EEENS1_32KernelTmaWarpSpecializedPingpongEEENS5_IJNSA_ILi64EEENSA_ILi192EEENSA_ILi32EEEEEEaNS5_IJlSC_lEEEaSK_NS4_8TiledMMAINS4_8MMA_AtomIJNS4_4SM904GMMA27MMA_64x192x32_S32S8S8_SS_TNEEEENS4_6LayoutINS5_IJSC_SC_SC_EEENS5_IJNSA_ILi0EEEST_ST_EEEEENS5_IJNS4_10UnderscoreESW_SW_EEEEENS4_13SM90_TMA_LOADENS4_14ComposedLayoutINS4_7SwizzleILi1ELi4ELi3EEENS4_18smem_ptr_flag_bitsILi8EEENSR_INS5_IJNSA_ILi8EEESI_EEENS5_IJSI_SC_EEEEEEEvNS4_8identityENS4_23SM90_TMA_LOAD_MULTICASTES19_vS1A_EENS_8epilogue10collective6detail29Sm90TmaWarpSpecializedAdapterINS1E_15DefaultEpilogueIaSK_SK_NS1D_6thread17LinearCombinationIaLi1EiiLNS1I_9ScaleType4KindE0ELNS_15FloatRoundStyleE2EaEENS1_15EpilogueDefaultEEEEEvvEEEEvNT_6ParamsE:
        .type           _ZN7cutlass13device_kernelINS_4gemm6kernel13GemmUniversalIN4cute5tupleIJiiiiEEENS1_10collective13CollectiveMmaINS1_34MainloopSm90TmaGmmaWarpSpecializedILi28ENS5_IJNS4_1CILi2EEENSA_ILi1EEESC_EEENS1_32KernelTmaWarpSpecializedPingpongEEENS5_IJNSA_ILi64EEENSA_ILi192EEENSA_ILi32EEEEEEaNS5_IJlSC_lEEEaSK_NS4_8TiledMMAINS4_8MMA_AtomIJNS4_4SM904GMMA27MMA_64x192x32_S32S8S8_SS_TNEEEENS4_6LayoutINS5_IJSC_SC_SC_EEENS5_IJNSA_ILi0EEEST_ST_EEEEENS5_IJNS4_10UnderscoreESW_SW_EEEEENS4_13SM90_TMA_LOADENS4_14ComposedLayoutINS4_7SwizzleILi1ELi4ELi3EEENS4_18smem_ptr_flag_bitsILi8EEENSR_INS5_IJNSA_ILi8EEESI_EEENS5_IJSI_SC_EEEEEEEvNS4_8identityENS4_23SM90_TMA_LOAD_MULTICASTES19_vS1A_EENS_8epilogue10collective6detail29Sm90TmaWarpSpecializedAdapterINS1E_15DefaultEpilogueIaSK_SK_NS1D_6thread17LinearCombinationIaLi1EiiLNS1I_9ScaleType4KindE0ELNS_15FloatRoundStyleE2EaEENS1_15EpilogueDefaultEEEEEvvEEEEvNT_6ParamsE,@function
        .size           _ZN7cutlass13device_kernelINS_4gemm6kernel13GemmUniversalIN4cute5tupleIJiiiiEEENS1_10collective13CollectiveMmaINS1_34MainloopSm90TmaGmmaWarpSpecializedILi28ENS5_IJNS4_1CILi2EEENSA_ILi1EEESC_EEENS1_32KernelTmaWarpSpecializedPingpongEEENS5_IJNSA_ILi64EEENSA_ILi192EEENSA_ILi32EEEEEEaNS5_IJlSC_lEEEaSK_NS4_8TiledMMAINS4_8MMA_AtomIJNS4_4SM904GMMA27MMA_64x192x32_S32S8S8_SS_TNEEEENS4_6LayoutINS5_IJSC_SC_SC_EEENS5_IJNSA_ILi0EEEST_ST_EEEEENS5_IJNS4_10UnderscoreESW_SW_EEEEENS4_13SM90_TMA_LOADENS4_14ComposedLayoutINS4_7SwizzleILi1ELi4ELi3EEENS4_18smem_ptr_flag_bitsILi8EEENSR_INS5_IJNSA_ILi8EEESI_EEENS5_IJSI_SC_EEEEEEEvNS4_8identityENS4_23SM90_TMA_LOAD_MULTICASTES19_vS1A_EENS_8epilogue10collective6detail29Sm90TmaWarpSpecializedAdapterINS1E_15DefaultEpilogueIaSK_SK_NS1D_6thread17LinearCombinationIaLi1EiiLNS1I_9ScaleType4KindE0ELNS_15FloatRoundStyleE2EaEENS1_15EpilogueDefaultEEEEEvvEEEEvNT_6ParamsE,(.L_x_318 - _ZN7cutlass13device_kernelINS_4gemm6kernel13GemmUniversalIN4cute5tupleIJiiiiEEENS1_10collective13CollectiveMmaINS1_34MainloopSm90TmaGmmaWarpSpecializedILi28ENS5_IJNS4_1CILi2EEENSA_ILi1EEESC_EEENS1_32KernelTmaWarpSpecializedPingpongEEENS5_IJNSA_ILi64EEENSA_ILi192EEENSA_ILi32EEEEEEaNS5_IJlSC_lEEEaSK_NS4_8TiledMMAINS4_8MMA_AtomIJNS4_4SM904GMMA27MMA_64x192x32_S32S8S8_SS_TNEEEENS4_6LayoutINS5_IJSC_SC_SC_EEENS5_IJNSA_ILi0EEEST_ST_EEEEENS5_IJNS4_10UnderscoreESW_SW_EEEEENS4_13SM90_TMA_LOADENS4_14ComposedLayoutINS4_7SwizzleILi1ELi4ELi3EEENS4_18smem_ptr_flag_bitsILi8EEENSR_INS5_IJNSA_ILi8EEESI_EEENS5_IJSI_SC_EEEEEEEvNS4_8identityENS4_23SM90_TMA_LOAD_MULTICASTES19_vS1A_EENS_8epilogue10collective6detail29Sm90TmaWarpSpecializedAdapterINS1E_15DefaultEpilogueIaSK_SK_NS1D_6thread17LinearCombinationIaLi1EiiLNS1I_9ScaleType4KindE0ELNS_15FloatRoundStyleE2EaEENS1_15EpilogueDefaultEEEEEvvEEEEvNT_6ParamsE)
        .other          _ZN7cutlass13device_kernelINS_4gemm6kernel13GemmUniversalIN4cute5tupleIJiiiiEEENS1_10collective13CollectiveMmaINS1_34MainloopSm90TmaGmmaWarpSpecializedILi28ENS5_IJNS4_1CILi2EEENSA_ILi1EEESC_EEENS1_32KernelTmaWarpSpecializedPingpongEEENS5_IJNSA_ILi64EEENSA_ILi192EEENSA_ILi32EEEEEEaNS5_IJlSC_lEEEaSK_NS4_8TiledMMAINS4_8MMA_AtomIJNS4_4SM904GMMA27MMA_64x192x32_S32S8S8_SS_TNEEEENS4_6LayoutINS5_IJSC_SC_SC_EEENS5_IJNSA_ILi0EEEST_ST_EEEEENS5_IJNS4_10UnderscoreESW_SW_EEEEENS4_13SM90_TMA_LOADENS4_14ComposedLayoutINS4_7SwizzleILi1ELi4ELi3EEENS4_18smem_ptr_flag_bitsILi8EEENSR_INS5_IJNSA_ILi8EEESI_EEENS5_IJSI_SC_EEEEEEEvNS4_8identityENS4_23SM90_TMA_LOAD_MULTICASTES19_vS1A_EENS_8epilogue10collective6detail29Sm90TmaWarpSpecializedAdapterINS1E_15DefaultEpilogueIaSK_SK_NS1D_6thread17LinearCombinationIaLi1EiiLNS1I_9ScaleType4KindE0ELNS_15FloatRoundStyleE2EaEENS1_15EpilogueDefaultEEEEEvvEEEEvNT_6ParamsE,@"STO_CUDA_ENTRY STV_DEFAULT"
_ZN7cutlass13device_kernelINS_4gemm6kernel13GemmUniversalIN4cute5tupleIJiiiiEEENS1_10collective13CollectiveMmaINS1_34MainloopSm90TmaGmmaWarpSpecializedILi28ENS5_IJNS4_1CILi2EEENSA_ILi1EEESC_EEENS1_32KernelTmaWarpSpecializedPingpongEEENS5_IJNSA_ILi64EEENSA_ILi192EEENSA_ILi32EEEEEEaNS5_IJlSC_lEEEaSK_NS4_8TiledMMAINS4_8MMA_AtomIJNS4_4SM904GMMA27MMA_64x192x32_S32S8S8_SS_TNEEEENS4_6LayoutINS5_IJSC_SC_SC_EEENS5_IJNSA_ILi0EEEST_ST_EEEEENS5_IJNS4_10UnderscoreESW_SW_EEEEENS4_13SM90_TMA_LOADENS4_14ComposedLayoutINS4_7SwizzleILi1ELi4ELi3EEENS4_18smem_ptr_flag_bitsILi8EEENSR_INS5_IJNSA_ILi8EEESI_EEENS5_IJSI_SC_EEEEEEEvNS4_8identityENS4_23SM90_TMA_LOAD_MULTICASTES19_vS1A_EENS_8epilogue10collective6detail29Sm90TmaWarpSpecializedAdapterINS1E_15DefaultEpilogueIaSK_SK_NS1D_6thread17LinearCombinationIaLi1EiiLNS1I_9ScaleType4KindE0ELNS_15FloatRoundStyleE2EaEENS1_15EpilogueDefaultEEEEEvvEEEEvNT_6ParamsE:
[----:B------:R-:W0:Y:S02]  /*0000*/  LDC R1, c[0x0][0x28] ;  /* 0x00000a00ff017b82 */ /* 0x000e240000000800 */
[----:B0-----:R-:W-:Y:S01]  /*0010*/  VIADD R1, R1, 0xfffffff8 ;  /* 0xfffffff801017836 */ /* 0x001fe20000000000 */
[----:B------:R-:W0:Y:S01]  /*0020*/  S2R R4, SR_TID.X ;  /* 0x0000000000047919 */ /* 0x000e220000002100 */
[----:B------:R-:W-:Y:S01]  /*0030*/  ELECT P0, URZ, PT ;  /* 0x00000000003f782f */ /* 0x000fe20003800000 */
[----:B------:R-:W-:Y:S01]  /*0040*/  BSSY B0, `(.L_x_0) ;  /* 0x000000f000007945 */ /* 0x000fe20003800000 */
[--C-:B0-----:R-:W-:Y:S02]  /*0050*/  SHF.R.U32.HI R2, RZ, 0x5, R4.reuse ;  /* 0x00000005ff027819 */ /* 0x101fe40000011604 */
[----:B------:R-:W-:-:S03]  /*0060*/  SHF.R.U32.HI R7, RZ, 0x7, R4 ;  /* 0x00000007ff077819 */ /* 0x000fc60000011604 */
[----:B------:R-:W0:Y:S04]  /*0070*/  SHFL.IDX PT, R5, R2, RZ, 0x1f ;  /* 0x00001fff02057589 */ /* 0x000e2800000e0000 */
[----:B------:R1:W2:Y:S01]  /*0080*/  SHFL.IDX PT, R10, R7, RZ, 0x1f ;  /* 0x00001fff070a7589 */ /* 0x0002a200000e0000 */
[----:B0-----:R-:W-:-:S13]  /*0090*/  ISETP.NE.OR P0, PT, R5, RZ, !P0 ;  /* 0x000000ff0500720c */ /* 0x001fda0004705670 */
[----:B-12---:R-:W-:Y:S05]  /*00a0*/  @P0 BRA `(.L_x_1) ;  /* 0x0000000000200947 */ /* 0x006fea0003800000 */
[----:B------:R-:W-:Y:S02]  /*00b0*/  ULDC.64 UR4, c[0x0][0x198] ;  /* 0x0000660000047ab9 */ /* 0x000fe40000000a00 */
[----:B------:R-:W-:Y:S02]  /*00c0*/  UIADD3 UR6, UP0, UR4, 0xf0, URZ ;  /* 0x000000f004067890 */ /* 0x000fe4000ff1e03f */
[----:B------:R-:W-:Y:S02]  /*00d0*/  UIADD3 UR4, UP1, UR4, 0x1f0, URZ ;  /* 0x000001f004047890 */ /* 0x000fe4000ff3e03f */
[----:B------:R-:W-:Y:S02]  /*00e0*/  UIADD3.X UR7, URZ, UR5, URZ, UP0, !UPT ;  /* 0x000000053f077290 */ /* 0x000fe400087fe43f */
[----:B------:R-:W-:-:S07]  /*00f0*/  UIADD3.X UR5, URZ, UR5, URZ, UP1, !UPT ;  /* 0x000000053f057290 */ /* 0x000fce0008ffe43f */
[----:B------:R0:W-:Y:S02]  /*0100*/  UTMACCTL.PF [UR6] ;  /* 0x00000000060079b9 */ /* 0x0001e40008040000 */
[----:B------:R0:W-:Y:S02]  /*0110*/  UTMACCTL.PF [UR4] ;  /* 0x00000000040079b9 */ /* 0x0001e40008040000 */
[----:B0-----:R-:W-:Y:S01]  /*0120*/  NOP ;  /* 0x0000000000007918 */ /* 0x001fe20000000000 */
.L_x_1:
[----:B------:R-:W-:Y:S05]  /*0130*/  BSYNC B0 ;  /* 0x0000000000007941 */ /* 0x000fea0003800000 */
.L_x_0:
[----:B------:R-:W0:Y:S01]  /*0140*/  SHFL.IDX PT, R8, R2, RZ, 0x1f ;  /* 0x00001fff02087589 */ /* 0x000e2200000e0000 */
[----:B------:R-:W-:-:S04]  /*0150*/  SHF.R.S32.HI R3, RZ, 0x1f, R4 ;  /* 0x0000001fff037819 */ /* 0x000fc80000011404 */
[----:B------:R-:W-:Y:S02]  /*0160*/  LEA.HI R3, R3, R4, RZ, 0x7 ;  /* 0x0000000403037211 */ /* 0x000fe400078f38ff */
[----:B0-----:R-:W-:-:S13]  /*0170*/  ISETP.NE.AND P0, PT, R8, RZ, PT ;  /* 0x000000ff0800720c */ /* 0x001fda0003f05270 */
[----:B------:R-:W-:Y:S05]  /*0180*/  @P0 BRA `(.L_x_2) ;  /* 0x0000000400240947 */ /* 0x000fea0003800000 */
[----:B------:R-:W-:Y:S01]  /*0190*/  ELECT P0, URZ, PT ;  /* 0x00000000003f782f */ /* 0x000fe20003800000 */
[----:B------:R-:W-:-:S12]  /*01a0*/  BSSY B0, `(.L_x_2) ;  /* 0x0000047000007945 */ /* 0x000fd80003800000 */
[----:B------:R-:W-:Y:S05]  /*01b0*/  @!P0 BRA `(.L_x_3) ;  /* 0x0000000400148947 */ /* 0x000fea0003800000 */
[----:B------:R-:W0:Y:S01]  /*01c0*/  S2UR UR8, SR_CgaCtaId ;  /* 0x00000000000879c3 */ /* 0x000e220000008800 */
[----:B------:R-:W-:Y:S01]  /*01d0*/  UMOV UR4, 0x400 ;  /* 0x0000040000047882 */ /* 0x000fe20000000000 */
[----:B------:R-:W-:Y:S01]  /*01e0*/  UMOV UR5, 0x1 ;  /* 0x0000000100057882 */ /* 0x000fe20000000000 */
[----:B------:R-:W-:Y:S02]  /*01f0*/  UMOV UR6, 0x2 ;  /* 0x0000000200067882 */ /* 0x000fe40000000000 */
[----:B------:R-:W-:-:S04]  /*0200*/  UIADD3 UR6, -UR6, 0x100000, URZ ;  /* 0x0010000006067890 */ /* 0x000fc8000fffe13f */
[----:B------:R-:W-:Y:S02]  /*0210*/  USHF.L.U32 UR7, UR6, 0xb, URZ ;  /* 0x0000000b06077899 */ /* 0x000fe4000800063f */
[----:B------:R-:W-:Y:S02]  /*0220*/  USHF.L.U32 UR6, UR6, 0x1, URZ ;  /* 0x0000000106067899 */ /* 0x000fe4000800063f */
[----:B0-----:R-:W-:Y:S02]  /*0230*/  ULEA UR8, UR8, UR4, 0x18 ;  /* 0x0000000408087291 */ /* 0x001fe4000f8ec03f */
[----:B------:R-:W-:-:S04]  /*0240*/  UIADD3 UR4, -UR5, 0x100000, URZ ;  /* 0x0010000005047890 */ /* 0x000fc8000fffe13f */
[----:B------:R-:W-:Y:S02]  /*0250*/  USHF.L.U32 UR5, UR4, 0xb, URZ ;  /* 0x0000000b04057899 */ /* 0x000fe4000800063f */
[----:B------:R-:W-:Y:S01]  /*0260*/  USHF.L.U32 UR4, UR4, 0x1, URZ ;  /* 0x0000000104047899 */ /* 0x000fe2000800063f */
[----:B------:R-:W0:Y:S11]  /*0270*/  FENCE.VIEW.ASYNC.S ;  /* 0x00000000000073c6 */ /* 0x000e360000000000 */
[----:B0-----:R0:W1:Y:S01]  /*0280*/  SYNCS.EXCH.64 URZ, [UR8], UR4 ;  /* 0x00000004083f75b2 */ /* 0x0010620008000100 */
[----:B------:R0:W2:Y:S01]  /*0290*/  SYNCS.EXCH.64 URZ, [UR8+0xe0], UR6 ;  /* 0x0000e006083f75b2 */ /* 0x0000a20008000100 */
[----:B------:R0:W3:Y:S01]  /*02a0*/  SYNCS.EXCH.64 URZ, [UR8+0x8], UR4 ;  /* 0x00000804083f75b2 */ /* 0x0000e20008000100 */
[----:B------:R0:W4:Y:S01]  /*02b0*/  SYNCS.EXCH.64 URZ, [UR8+0xe8], UR6 ;  /* 0x0000e806083f75b2 */ /* 0x0001220008000100 */
[----:B------:R0:W0:Y:S01]  /*02c0*/  SYNCS.EXCH.64 URZ, [UR8+0x10], UR4 ;  /* 0x00001004083f75b2 */ /* 0x0000220008000100 */
        /* <DEDUP_REMOVED lines=51> */
[----:B-1234-:R-:W-:Y:S01]  /*0600*/  NOP ;  /* 0x0000000000007918 */ /* 0x01efe20000000000 */
.L_x_3:
[----:B0-----:R-:W-:Y:S05]  /*0610*/  BSYNC B0 ;  /* 0x0000000000007941 */ /* 0x001fea0003800000 */
.L_x_2:
[----:B------:R-:W0:Y:S01]  /*0620*/  SHFL.IDX PT, R13, R2, RZ, 0x1f ;  /* 0x00001fff020d7589 */ /* 0x000e2200000e0000 */
[----:B------:R-:W1:Y:S01]  /*0630*/  S2UR UR12, SR_CTAID.X ;  /* 0x00000000000c79c3 */ /* 0x000e620000002500 */
[----:B------:R-:W-:Y:S02]  /*0640*/  LOP3.LUT R3, R3, 0xffffff80, RZ, 0xc0, !PT ;  /* 0xffffff8003037812 */ /* 0x000fe400078ec0ff */
[----:B------:R-:W-:Y:S01]  /*0650*/  ELECT P0, URZ, PT ;  /* 0x00000000003f782f */ /* 0x000fe20003800000 */
[----:B------:R2:W3:Y:S01]  /*0660*/  SHFL.IDX PT, R12, R2, RZ, 0x1f ;  /* 0x00001fff020c7589 */ /* 0x0004e200000e0000 */
[----:B------:R-:W-:Y:S01]  /*0670*/  ELECT P1, URZ, PT ;  /* 0x00000000003f782f */ /* 0x000fe20003820000 */
[----:B------:R-:W-:Y:S01]  /*0680*/  NOP ;  /* 0x0000000000007918 */ /* 0x000fe20000000000 */
[----:B------:R-:W-:Y:S01]  /*0690*/  IMAD.IADD R3, R4, 0x1, -R3 ;  /* 0x0000000104037824 */ /* 0x000fe200078e0a03 */
[----:B------:R-:W4:Y:S01]  /*06a0*/  S2R R6, SR_CTAID.Y ;  /* 0x0000000000067919 */ /* 0x000f220000002600 */
[----:B------:R-:W-:Y:S01]  /*06b0*/  ULDC UR4, c[0x0][0x150] ;  /* 0x0000540000047ab9 */ /* 0x000fe20000000800 */
[----:B------:R-:W5:Y:S01]  /*06c0*/  LDC R14, c[0x0][0x144] ;  /* 0x00005100ff0e7b82 */ /* 0x000f620000000800 */
[----:B------:R-:W-:Y:S01]  /*06d0*/  UMOV UR11, 0x80 ;  /* 0x00000080000b7882 */ /* 0x000fe20000000000 */
[----:B------:R-:W-:Y:S01]  /*06e0*/  SHF.R.S32.HI R0, RZ, 0x1f, R3 ;  /* 0x0000001fff007819 */ /* 0x000fe20000011403 */
[----:B------:R-:W-:Y:S01]  /*06f0*/  NOP ;  /* 0x0000000000007918 */ /* 0x000fe20000000000 */
[C---:B------:R-:W-:Y:S01]  /*0700*/  VIADD R35, R10.reuse, 0xffffffff ;  /* 0xffffffff0a237836 */ /* 0x040fe20000000000 */
[----:B------:R-:W-:Y:S01]  /*0710*/  ISETP.NE.AND P4, PT, R10, RZ, PT ;  /* 0x000000ff0a00720c */ /* 0x000fe20003f85270 */
[----:B------:R-:W-:Y:S01]  /*0720*/  IMAD.MOV.U32 R121, RZ, RZ, 0x1 ;  /* 0x00000001ff797424 */ /* 0x000fe200078e00ff */
[----:B------:R-:W-:Y:S01]  /*0730*/  LEA.HI R9, R0, R3, RZ, 0x3 ;  /* 0x0000000300097211 */ /* 0x000fe200078f18ff */
[----:B------:R-:W5:Y:S01]  /*0740*/  LDC R15, c[0x0][0x140] ;  /* 0x00005000ff0f7b82 */ /* 0x000f620000000800 */
[----:B------:R-:W-:-:S02]  /*0750*/  ISETP.GE.U32.AND P6, PT, R35, 0x2, PT ;  /* 0x000000022300780c */ /* 0x000fc40003fc6070 */
[--C-:B------:R-:W-:Y:S02]  /*0760*/  SHF.R.S32.HI R11, RZ, 0x3, R9.reuse ;  /* 0x00000003ff0b7819 */ /* 0x100fe40000011409 */
[----:B--2---:R-:W-:Y:S02]  /*0770*/  SHF.R.S32.HI R2, RZ, 0x1f, R9 ;  /* 0x0000001fff027819 */ /* 0x004fe40000011409 */
[----:B------:R-:W-:Y:S01]  /*0780*/  SHF.R.S32.HI R9, RZ, 0x1f, R8 ;  /* 0x0000001fff097819 */ /* 0x000fe20000011408 */
[----:B------:R-:W2:Y:S01]  /*0790*/  LDC R25, c[0x0][0x148] ;  /* 0x00005200ff197b82 */ /* 0x000ea20000000800 */
[----:B0-----:R-:W-:Y:S02]  /*07a0*/  ISETP.NE.OR P0, PT, R13, RZ, !P0 ;  /* 0x000000ff0d00720c */ /* 0x001fe40004705670 */
[----:B-1----:R-:W-:Y:S02]  /*07b0*/  I2FP.F32.U32 R13, UR12 ;  /* 0x0000000c000d7c45 */ /* 0x002fe40008201000 */
[----:B------:R-:W-:-:S02]  /*07c0*/  LEA.HI R2, R2, R11, RZ, 0x2 ;  /* 0x0000000b02027211 */ /* 0x000fc400078f10ff */
[----:B------:R-:W-:Y:S01]  /*07d0*/  LEA.HI R9, R9, R8, RZ, 0x2 ;  /* 0x0000000809097211 */ /* 0x000fe200078f10ff */
[----:B------:R-:W-:Y:S01]  /*07e0*/  FMUL R13, R13, UR4 ;  /* 0x000000040d0d7c20 */ /* 0x000fe20008400000 */
[----:B---3--:R-:W-:Y:S01]  /*07f0*/  ISETP.NE.OR P1, PT, R12, RZ, !P1 ;  /* 0x000000ff0c00720c */ /* 0x008fe20004f25670 */
[----:B------:R-:W-:Y:S01]  /*0800*/  ULDC UR4, c[0x0][0x154] ;  /* 0x0000550000047ab9 */ /* 0x000fe20000000800 */
[----:B------:R-:W-:Y:S02]  /*0810*/  LOP3.LUT R12, R2, 0xfffffffc, RZ, 0xc0, !PT ;  /* 0xfffffffc020c7812 */ /* 0x000fe400078ec0ff */
[----:B------:R-:W-:Y:S01]  /*0820*/  LOP3.LUT R9, R9, 0x3ffffffc, RZ, 0xc0, !PT ;  /* 0x3ffffffc09097812 */ /* 0x000fe200078ec0ff */
[----:B------:R-:W0:Y:S01]  /*0830*/  F2I.U32.TRUNC.NTZ R13, R13 ;  /* 0x0000000d000d7305 */ /* 0x000e22000020f000 */
[----:B------:R-:W-:Y:S01]  /*0840*/  SHF.R.S32.HI R2, RZ, 0x1f, R5 ;  /* 0x0000001fff027819 */ /* 0x000fe20000011405 */
[----:B------:R-:W-:Y:S01]  /*0850*/  IMAD.IADD R12, R11, 0x1, -R12 ;  /* 0x000000010b0c7824 */ /* 0x000fe200078e0a0c */
[----:B------:R-:W-:Y:S01]  /*0860*/  VOTEU.ALL UP1, P0 ;  /* 0x00000000003f7886 */ /* 0x000fe20000020000 */
[----:B------:R-:W-:Y:S01]  /*0870*/  IMAD.IADD R9, R8, 0x1, -R9 ;  /* 0x0000000108097824 */ /* 0x000fe200078e0a09 */
[----:B------:R-:W-:Y:S01]  /*0880*/  LEA.HI R2, R2, R5, RZ, 0x2 ;  /* 0x0000000502027211 */ /* 0x000fe200078f10ff */
[----:B------:R-:W-:Y:S01]  /*0890*/  VOTEU.ALL UP0, P0 ;  /* 0x00000000003f7886 */ /* 0x000fe20000000000 */
[----:B----4-:R-:W-:Y:S01]  /*08a0*/  I2FP.F32.U32 R8, R6 ;  /* 0x0000000600087245 */ /* 0x010fe20000201000 */
[----:B------:R-:W-:Y:S01]  /*08b0*/  IMAD R9, R9, 0x4, R12 ;  /* 0x0000000409097824 */ /* 0x000fe200078e020c */
[----:B------:R-:W-:Y:S01]  /*08c0*/  LOP3.LUT R2, R2, 0xfffffffc, RZ, 0xc0, !PT ;  /* 0xfffffffc02027812 */ /* 0x000fe200078ec0ff */
[----:B------:R-:W-:Y:S01]  /*08d0*/  VOTEU.ALL UP2, P1 ;  /* 0x00000000003f7886 */ /* 0x000fe20000840000 */
[----:B------:R-:W1:Y:S01]  /*08e0*/  @!UP1 S2UR UR7, SR_CgaCtaId ;  /* 0x00000000000799c3 */ /* 0x000e620000008800 */
[----:B------:R-:W-:Y:S01]  /*08f0*/  FMUL R8, R8, UR4 ;  /* 0x0000000408087c20 */ /* 0x000fe20008400000 */
[----:B------:R-:W-:Y:S01]  /*0900*/  IMAD.SHL.U32 R120, R9, 0x4, RZ ;  /* 0x0000000409787824 */ /* 0x000fe200078e00ff */
[----:B------:R-:W-:Y:S01]  /*0910*/  UMOV UR4, 0x20 ;  /* 0x0000002000047882 */ /* 0x000fe20000000000 */
[----:B------:R-:W-:Y:S01]  /*0920*/  IMAD.IADD R5, R5, 0x1, -R2 ;  /* 0x0000000105057824 */ /* 0x000fe200078e0a02 */
[----:B------:R-:W-:Y:S01]  /*0930*/  LEA.HI R2, R9, R9, RZ, 0x1 ;  /* 0x0000000909027211 */ /* 0x000fe200078f08ff */
[----:B0-----:R-:W-:Y:S01]  /*0940*/  IMAD.MOV R13, RZ, RZ, -R13 ;  /* 0x000000ffff0d7224 */ /* 0x001fe200078e0a0d */
[----:B------:R-:W0:Y:S01]  /*0950*/  F2I.U32.TRUNC.NTZ R8, R8 ;  /* 0x0000000800087305 */ /* 0x000e22000020f000 */
[----:B------:R-:W3:Y:S01]  /*0960*/  @!UP2 S2UR UR10, SR_CgaCtaId ;  /* 0x00000000000aa9c3 */ /* 0x000ee20000008800 */
[----:B------:R-:W-:Y:S01]  /*0970*/  LOP3.LUT R2, R2, 0xfffffffe, RZ, 0xc0, !PT ;  /* 0xfffffffe02027812 */ /* 0x000fe200078ec0ff */
[----:B-----5:R-:W-:Y:S01]  /*0980*/  IMAD R21, R14, R13, UR12 ;  /* 0x0000000c0e157e24 */ /* 0x020fe2000f8e020d */
[----:B------:R-:W-:Y:S01]  /*0990*/  @!UP1 UMOV UR6, 0x400 ;  /* 0x0000040000069882 */ /* 0x000fe20000000000 */
[----:B------:R-:W-:-:S04]  /*09a0*/  @!UP1 UIADD3 UR4, -UR4, 0x100000, URZ ;  /* 0x0010000004049890 */ /* 0x000fc8000fffe13f */
[----:B------:R-:W-:Y:S02]  /*09b0*/  @!UP1 USHF.L.U32 UR5, UR4, 0xb, URZ ;  /* 0x0000000b04059899 */ /* 0x000fe4000800063f */
[----:B------:R-:W-:Y:S01]  /*09c0*/  @!UP1 USHF.L.U32 UR4, UR4, 0x1, URZ ;  /* 0x0000000104049899 */ /* 0x000fe2000800063f */
[C---:B------:R-:W-:Y:S01]  /*09d0*/  LOP3.LUT R120, R9.reuse, 0xc, R120, 0x78, !PT ;  /* 0x0000000c09787812 */ /* 0x040fe200078e7878 */
[----:B------:R-:W-:Y:S01]  /*09e0*/  IMAD.IADD R2, R9, 0x1, -R2 ;  /* 0x0000000109027824 */ /* 0x000fe200078e0a02 */
[----:B------:R-:W-:Y:S01]  /*09f0*/  @!UP2 UMOV UR9, 0x400 ;  /* 0x000004000009a882 */ /* 0x000fe20000000000 */
[----:B------:R-:W-:Y:S01]  /*0a00*/  VOTEU.ALL UP3, P1 ;  /* 0x00000000003f7886 */ /* 0x000fe20000860000 */
[----:B------:R-:W-:Y:S01]  /*0a10*/  VOTEU.ALL UP4, P1 ;  /* 0x00000000003f7886 */ /* 0x000fe20000880000 */
[----:B------:R-:W-:Y:S01]  /*0a20*/  VOTEU.ALL UP5, P1 ;  /* 0x00000000003f7886 */ /* 0x000fe200008a0000 */
[----:B------:R-:W-:Y:S01]  /*0a30*/  ISETP.NE.AND P3, PT, R2, R21, PT ;  /* 0x000000150200720c */ /* 0x000fe20003f65270 */
[----:B------:R4:W4:Y:S01]  /*0a40*/  SHFL.IDX PT, R14, R7, RZ, 0x1f ;  /* 0x00001fff070e7589 */ /* 0x00092200000e0000 */
[----:B------:R-:W-:Y:S01]  /*0a50*/  ISETP.EQ.U32.AND P2, PT, R15, 0x1, PT ;  /* 0x000000010f00780c */ /* 0x000fe20003f42070 */
[----:B0-----:R-:W-:Y:S01]  /*0a60*/  IMAD.MOV R20, RZ, RZ, -R8 ;  /* 0x000000ffff147224 */ /* 0x001fe200078e0a08 */
[----:B-1----:R-:W-:-:S02]  /*0a70*/  @!UP1 ULEA UR8, UR7, UR6, 0x18 ;  /* 0x0000000607089291 */ /* 0x002fc4000f8ec03f */
[----:B------:R-:W-:-:S04]  /*0a80*/  @!UP2 UIADD3 UR6, -UR11, 0x100000, URZ ;  /* 0x001000000b06a890 */ /* 0x000fc8000fffe13f */
[----:B------:R-:W-:Y:S02]  /*0a90*/  @!UP2 USHF.L.U32 UR7, UR6, 0xb, URZ ;  /* 0x0000000b0607a899 */ /* 0x000fe4000800063f */
[----:B------:R-:W-:Y:S01]  /*0aa0*/  @!UP2 USHF.L.U32 UR6, UR6, 0x1, URZ ;  /* 0x000000010606a899 */ /* 0x000fe2000800063f */
[----:B--2---:R-:W-:Y:S01]  /*0ab0*/  IMAD R9, R25, R20, R6 ;  /* 0x0000001419097224 */ /* 0x004fe200078e0206 */
[----:B------:R-:W-:Y:S01]  /*0ac0*/  VOTEU.ALL UP1, P0 ;  /* 0x00000000003f7886 */ /* 0x000fe20000020000 */
[----:B------:R-:W-:Y:S01]  /*0ad0*/  LOP3.LUT P0, RZ, R3, 0x7, RZ, 0xc0, !PT ;  /* 0x0000000703ff7812 */ /* 0x000fe2000780c0ff */
[----:B---3--:R-:W-:Y:S01]  /*0ae0*/  @!UP2 ULEA UR9, UR10, UR9, 0x18 ;  /* 0x000000090a09a291 */ /* 0x008fe2000f8ec03f */
[----:B------:R-:W-:Y:S01]  /*0af0*/  @P3 LEA.HI R2, R120, R120, RZ, 0x1 ;  /* 0x0000007878023211 */ /* 0x000fe200078f08ff */
[----:B------:R-:W-:Y:S01]  /*0b00*/  VOTEU.ALL UP2, P1 ;  /* 0x00000000003f7886 */ /* 0x000fe20000840000 */
[----:B------:R-:W-:Y:S01]  /*0b10*/  ISETP.NE.AND P1, PT, R5, 0x3, PT ;  /* 0x000000030500780c */ /* 0x000fe20003f25270 */
[----:B------:R-:W0:Y:S02]  /*0b20*/  FENCE.VIEW.ASYNC.S ;  /* 0x00000000000073c6 */ /* 0x000e240000000000 */
[----:B0-----:R0:W1:Y:S01]  /*0b30*/  @!UP0 SYNCS.EXCH.64 URZ, [UR8+0x1f0], UR4 ;  /* 0x0001f004083f85b2 */ /* 0x0010620008000100 */
[----:B------:R-:W-:-:S02]  /*0b40*/  @P3 SHF.R.S32.HI R2, RZ, 0x1, R2 ;  /* 0x00000001ff023819 */ /* 0x000fc40000011402 */
[----:B------:R-:W-:Y:S02]  /*0b50*/  ISETP.EQ.OR P1, PT, R5, RZ, !P1 ;  /* 0x000000ff0500720c */ /* 0x000fe40004f22670 */
[----:B------:R-:W-:Y:S02]  /*0b60*/  @P3 ISETP.NE.AND P5, PT, R2, R9, PT ;  /* 0x000000090200320c */ /* 0x000fe40003fa5270 */
[----:B------:R-:W-:Y:S02]  /*0b70*/  ISETP.LT.U32.AND P0, PT, R120, 0x2, !P0 ;  /* 0x000000027800780c */ /* 0x000fe40004701070 */
[----:B------:R-:W-:Y:S02]  /*0b80*/  ISETP.EQ.AND P1, PT, R10, RZ, P1 ;  /* 0x000000ff0a00720c */ /* 0x000fe40000f22270 */
[----:B------:R-:W-:Y:S02]  /*0b90*/  SEL R2, RZ, 0x1, !P0 ;  /* 0x00000001ff027807 */ /* 0x000fe40004000000 */
[----:B------:R-:W-:-:S02]  /*0ba0*/  @P3 SEL R121, RZ, 0x1, P5 ;  /* 0x00000001ff793807 */ /* 0x000fc40002800000 */
[----:B------:R-:W-:Y:S01]  /*0bb0*/  SEL R16, RZ, 0x1, !P1 ;  /* 0x00000001ff107807 */ /* 0x000fe20004800000 */
[----:B------:R0:W2:Y:S01]  /*0bc0*/  @!UP1 SYNCS.EXCH.64 URZ, [UR8+0x1f8], UR4 ;  /* 0x0001f804083f95b2 */ /* 0x0000a20008000100 */
[----:B------:R-:W-:Y:S01]  /*0bd0*/  NOP ;  /* 0x0000000000007918 */ /* 0x000fe20000000000 */
[----:B------:R-:W-:Y:S02]  /*0be0*/  LOP3.LUT R121, R121, R2, RZ, 0xc0, !PT ;  /* 0x0000000279797212 */ /* 0x000fe400078ec0ff */
[----:B------:R-:W-:Y:S01]  /*0bf0*/  SEL R16, R16, 0x2, P6 ;  /* 0x0000000210107807 */ /* 0x000fe20003000000 */
[----:B------:R0:W3:Y:S01]  /*0c00*/  @!UP2 SYNCS.EXCH.64 URZ, [UR9+0x1d0], UR6 ;  /* 0x0001d006093fa5b2 */ /* 0x0000e20008000100 */
[----:B------:R0:W0:Y:S01]  /*0c10*/  @!UP3 SYNCS.EXCH.64 URZ, [UR9+0x1d8], UR6 ;  /* 0x0001d806093fb5b2 */ /* 0x0000220008000100 */
[----:B------:R0:W0:Y:S01]  /*0c20*/  @!UP4 SYNCS.EXCH.64 URZ, [UR9+0x1e0], UR6 ;  /* 0x0001e006093fc5b2 */ /* 0x0000220008000100 */
[----:B------:R0:W0:Y:S01]  /*0c30*/  @!UP5 SYNCS.EXCH.64 URZ, [UR9+0x1e8], UR6 ;  /* 0x0001e806093fd5b2 */ /* 0x0000220008000100 */
[----:B------:R-:W-:Y:S01]  /*0c40*/  NOP ;  /* 0x0000000000007918 */ /* 0x000fe20000000000 */
[----:B-1--4-:R-:W-:Y:S05]  /*0c50*/  @!P2 BRA `(.L_x_4) ;  /* 0x000000000008a947 */ /* 0x012fea0003800000 */
[----:B0-23--:R-:W-:Y:S01]  /*0c60*/  UCGABAR_ARV ;  /* 0x00000000000079c7 */ /* 0x00dfe20008000000 */
[----:B------:R-:W-:Y:S05]  /*0c70*/  BRA `(.L_x_5) ;  /* 0x0000000000047947 */ /* 0x000fea0003800000 */
.L_x_4:
[----:B0-23--:R-:W-:Y:S01]  /*0c80*/  NOP ;  /* 0x0000000000007918 */ /* 0x00dfe20000000000 */
.L_x_5:
[----:B------:R-:W-:Y:S01]  /*0c90*/  ULDC.64 UR4, c[0x0][0x598] ;  /* 0x0001660000047ab9 */ /* 0x000fe20000000a00 */
[----:B------:R-:W-:Y:S01]  /*0ca0*/  ULDC.64 UR36, c[0x0][0x208] ;  /* 0x0000820000247ab9 */ /* 0x000fe20000000a00 */
[----:B------:R-:W-:-:S04]  /*0cb0*/  ISETP.NE.U32.AND P0, PT, RZ, UR4, PT ;  /* 0x00000004ff007c0c */ /* 0x000fc8000bf05070 */
[----:B------:R-:W-:-:S13]  /*0cc0*/  ISETP.NE.AND.EX P0, PT, RZ, UR5, PT, P0 ;  /* 0x00000005ff007c0c */ /* 0x000fda000bf05300 */
[----:B------:R-:W-:Y:S05]  /*0cd0*/  @!P0 BRA `(.L_x_6) ;  /* 0x00000000001c8947 */ /* 0x000fea0003800000 */
[----:B------:R-:W0:Y:S02]  /*0ce0*/  LDC.64 R8, c[0x0][0x598] ;  /* 0x00016600ff087b82 */ /* 0x000e240000000a00 */
[----:B0-----:R-:W2:Y:S02]  /*0cf0*/  LDG.E.64 R8, desc[UR36][R8.64] ;  /* 0x0000002408087981 */ /* 0x001ea4000c1e1b00 */
[----:B--2---:R-:W-:-:S04]  /*0d00*/  ISETP.NE.U32.AND P0, PT, R8, RZ, PT ;  /* 0x000000ff0800720c */ /* 0x004fc80003f05070 */
[----:B------:R-:W-:-:S13]  /*0d10*/  ISETP.NE.AND.EX P0, PT, R9, RZ, PT, P0 ;  /* 0x000000ff0900720c */ /* 0x000fda0003f05300 */
[----:B------:R-:W-:Y:S05]  /*0d20*/  @!P0 BRA `(.L_x_6) ;  /* 0x0000000000088947 */ /* 0x000fea0003800000 */
[----:B------:R0:W5:Y:S01]  /*0d30*/  LD.E R122, desc[UR36][R8.64] ;  /* 0x00000024087a7980 */ /* 0x000162000c101900 */
[----:B------:R-:W-:Y:S05]  /*0d40*/  BRA `(.L_x_7) ;  /* 0x0000000000247947 */ /* 0x000fea0003800000 */
.L_x_6:
[----:B------:R-:W-:Y:S02]  /*0d50*/  ULDC.64 UR4, c[0x0][0x588] ;  /* 0x0001620000047ab9 */ /* 0x000fe40000000a00 */
[----:B------:R-:W-:-:S04]  /*0d60*/  ISETP.NE.U32.AND P0, PT, RZ, UR4, PT ;  /* 0x00000004ff007c0c */ /* 0x000fc8000bf05070 */
[----:B------:R-:W-:-:S13]  /*0d70*/  ISETP.NE.AND.EX P0, PT, RZ, UR5, PT, P0 ;  /* 0x00000005ff007c0c */ /* 0x000fda000bf05300 */
[----:B------:R-:W-:Y:S05]  /*0d80*/  @!P0 BRA `(.L_x_8) ;  /* 0x00000000000c8947 */ /* 0x000fea0003800000 */
[----:B------:R-:W0:Y:S02]  /*0d90*/  LDC.64 R122, c[0x0][0x588] ;  /* 0x00016200ff7a7b82 */ /* 0x000e240000000a00 */
[----:B0-----:R1:W5:Y:S01]  /*0da0*/  LDG.E R122, desc[UR36][R122.64] ;  /* 0x000000247a7a7981 */ /* 0x001362000c1e1900 */
[----:B------:R-:W-:Y:S05]  /*0db0*/  BRA `(.L_x_7) ;  /* 0x0000000000087947 */ /* 0x000fea0003800000 */
.L_x_8:
[----:B------:R-:W-:Y:S02]  /*0dc0*/  ULDC UR4, c[0x0][0x580] ;  /* 0x0001600000047ab9 */ /* 0x000fe40000000800 */
[----:B------:R-:W-:-:S07]  /*0dd0*/  IMAD.U32 R122, RZ, RZ, UR4 ;  /* 0x00000004ff7a7e24 */ /* 0x000fce000f8e00ff */
.L_x_7:
[----:B------:R-:W-:Y:S02]  /*0de0*/  ULDC.64 UR4, c[0x0][0x5a0] ;  /* 0x0001680000047ab9 */ /* 0x000fe40000000a00 */
[----:B------:R-:W-:-:S04]  /*0df0*/  ISETP.NE.U32.AND P0, PT, RZ, UR4, PT ;  /* 0x00000004ff007c0c */ /* 0x000fc8000bf05070 */
[----:B------:R-:W-:-:S13]  /*0e00*/  ISETP.NE.AND.EX P0, PT, RZ, UR5, PT, P0 ;  /* 0x00000005ff007c0c */ /* 0x000fda000bf05300 */
[----:B------:R-:W-:Y:S05]  /*0e10*/  @!P0 BRA `(.L_x_9) ;  /* 0x00000000001c8947 */ /* 0x000fea0003800000 */
[----:B0-----:R-:W0:Y:S02]  /*0e20*/  LDC.64 R8, c[0x0][0x5a0] ;  /* 0x00016800ff087b82 */ /* 0x001e240000000a00 */
[----:B0-----:R-:W2:Y:S02]  /*0e30*/  LDG.E.64 R8, desc[UR36][R8.64] ;  /* 0x0000002408087981 */ /* 0x001ea4000c1e1b00 */
[----:B--2---:R-:W-:-:S04]  /*0e40*/  ISETP.NE.U32.AND P0, PT, R8, RZ, PT ;  /* 0x000000ff0800720c */ /* 0x004fc80003f05070 */
[----:B------:R-:W-:-:S13]  /*0e50*/  ISETP.NE.AND.EX P0, PT, R9, RZ, PT, P0 ;  /* 0x000000ff0900720c */ /* 0x000fda0003f05300 */
[----:B------:R-:W-:Y:S05]  /*0e60*/  @!P0 BRA `(.L_x_9) ;  /* 0x0000000000088947 */ /* 0x000fea0003800000 */
[----:B-1----:R0:W5:Y:S01]  /*0e70*/  LD.E R123, desc[UR36][R8.64] ;  /* 0x00000024087b7980 */ /* 0x002162000c101900 */
[----:B------:R-:W-:Y:S05]  /*0e80*/  BRA `(.L_x_10) ;  /* 0x0000000000247947 */ /* 0x000fea0003800000 */
.L_x_9:
[----:B------:R-:W-:Y:S02]  /*0e90*/  ULDC.64 UR4, c[0x0][0x590] ;  /* 0x0001640000047ab9 */ /* 0x000fe40000000a00 */
[----:B------:R-:W-:-:S04]  /*0ea0*/  ISETP.NE.U32.AND P0, PT, RZ, UR4, PT ;  /* 0x00000004ff007c0c */ /* 0x000fc8000bf05070 */
[----:B------:R-:W-:-:S13]  /*0eb0*/  ISETP.NE.AND.EX P0, PT, RZ, UR5, PT, P0 ;  /* 0x00000005ff007c0c */ /* 0x000fda000bf05300 */
[----:B------:R-:W-:Y:S05]  /*0ec0*/  @!P0 BRA `(.L_x_11) ;  /* 0x00000000000c8947 */ /* 0x000fea0003800000 */
[----:B0-----:R-:W1:Y:S02]  /*0ed0*/  LDC.64 R8, c[0x0][0x590] ;  /* 0x00016400ff087b82 */ /* 0x001e640000000a00 */
[----:B-1----:R1:W5:Y:S01]  /*0ee0*/  LDG.E R123, desc[UR36][R8.64] ;  /* 0x00000024087b7981 */ /* 0x002362000c1e1900 */
[----:B------:R-:W-:Y:S05]  /*0ef0*/  BRA `(.L_x_10) ;  /* 0x0000000000087947 */ /* 0x000fea0003800000 */
.L_x_11:
[----:B------:R-:W-:Y:S02]  /*0f00*/  ULDC UR4, c[0x0][0x584] ;  /* 0x0001610000047ab9 */ /* 0x000fe40000000800 */
[----:B-1----:R-:W-:-:S07]  /*0f10*/  IMAD.U32 R123, RZ, RZ, UR4 ;  /* 0x00000004ff7b7e24 */ /* 0x002fce000f8e00ff */
.L_x_10:
[----:B------:R-:W2:Y:S01]  /*0f20*/  LDC R2, c[0x0][0x65c] ;  /* 0x00019700ff027b82 */ /* 0x000ea20000000800 */
[----:B------:R-:W-:Y:S01]  /*0f30*/  ULDC UR6, c[0x0][0x28c] ;  /* 0x0000a30000067ab9 */ /* 0x000fe20000000800 */
[----:B------:R-:W-:Y:S01]  /*0f40*/  ISETP.NE.AND P0, PT, R10, 0x2, PT ;  /* 0x000000020a00780c */ /* 0x000fe20003f05270 */
[----:B------:R-:W-:Y:S01]  /*0f50*/  UIADD3 UR6, UR6, 0x1f, URZ ;  /* 0x0000001f06067890 */ /* 0x000fe2000fffe03f */
[----:B01----:R-:W-:Y:S01]  /*0f60*/  IMAD.U32 R8, RZ, RZ, UR12 ;  /* 0x0000000cff087e24 */ /* 0x003fe2000f8e00ff */
[----:B------:R-:W-:Y:S01]  /*0f70*/  UMOV UR39, URZ ;  /* 0x0000003f00277c82 */ /* 0x000fe20008000000 */
[----:B------:R-:W-:Y:S01]  /*0f80*/  IMAD.MOV.U32 R9, RZ, RZ, RZ ;  /* 0x000000ffff097224 */ /* 0x000fe200078e00ff */
[----:B------:R-:W-:Y:S01]  /*0f90*/  USHF.R.S32.HI UR7, URZ, 0x1f, UR6 ;  /* 0x0000001f3f077899 */ /* 0x000fe20008011406 */
[----:B------:R-:W-:Y:S01]  /*0fa0*/  UMOV UR38, URZ ;  /* 0x0000003f00267c82 */ /* 0x000fe20008000000 */
[----:B------:R-:W-:Y:S02]  /*0fb0*/  ULDC.64 UR8, c[0x0][0x650] ;  /* 0x0001940000087ab9 */ /* 0x000fe40000000a00 */
[----:B------:R-:W-:-:S04]  /*0fc0*/  ULEA.HI UR7, UR7, UR6, URZ, 0x5 ;  /* 0x0000000607077291 */ /* 0x000fc8000f8f283f */
[----:B------:R-:W-:Y:S01]  /*0fd0*/  USHF.R.S32.HI UR40, URZ, 0x5, UR7 ;  /* 0x000000053f287899 */ /* 0x000fe20008011407 */
[----:B--2---:R-:W-:-:S13]  /*0fe0*/  ISETP.NE.AND P1, PT, R2, 0x1, PT ;  /* 0x000000010200780c */ /* 0x004fda0003f25270 */
[----:B------:R-:W0:Y:S01]  /*0ff0*/  @P1 LDC R19, c[0x0][0x10] ;  /* 0x00000400ff131b82 */ /* 0x000e220000000800 */
[----:B------:R-:W-:Y:S02]  /*1000*/  @P1 IMAD.MOV.U32 R7, RZ, RZ, RZ ;  /* 0x000000ffff071224 */ /* 0x000fe400078e00ff */
[----:B------:R-:W-:-:S05]  /*1010*/  @P1 IMAD.MOV.U32 R17, RZ, RZ, RZ ;  /* 0x000000ffff111224 */ /* 0x000fca00078e00ff */
[----:B------:R-:W1:Y:S01]  /*1020*/  @!P1 LDC R11, c[0x0][0xc] ;  /* 0x00000300ff0b9b82 */ /* 0x000e620000000800 */
[----:B------:R-:W-:Y:S01]  /*1030*/  ULDC UR4, c[0x0][0xc] ;  /* 0x0000030000047ab9 */ /* 0x000fe20000000800 */
[----:B------:R-:W-:Y:S02]  /*1040*/  ULDC UR5, c[0x0][0x10] ;  /* 0x0000040000057ab9 */ /* 0x000fe40000000800 */
[----:B------:R-:W-:-:S04]  /*1050*/  UIMAD.WIDE.U32 UR4, UR4, UR5, URZ ;  /* 0x00000005040472a5 */ /* 0x000fc8000f8e003f */
[----:B------:R-:W2:Y:S01]  /*1060*/  LDC R2, c[0x0][0x14] ;  /* 0x00000500ff027b82 */ /* 0x000ea20000000800 */
[----:B0-----:R-:W-:-:S04]  /*1070*/  @P1 IMAD.WIDE.U32 R18, R19, UR12, R6 ;  /* 0x0000000c13121c25 */ /* 0x001fc8000f8e0006 */
[----:B------:R-:W-:Y:S02]  /*1080*/  @P1 IMAD.IADD R17, R19, 0x1, R17 ;  /* 0x0000000113111824 */ /* 0x000fe400078e0211 */
[----:B-1----:R-:W-:-:S04]  /*1090*/  @!P1 IMAD.WIDE.U32 R8, R6, R11, R8 ;  /* 0x0000000b06089225 */ /* 0x002fc800078e0008 */
[----:B------:R-:W-:Y:S02]  /*10a0*/  @!P1 IMAD.MOV.U32 R18, RZ, RZ, R8 ;  /* 0x000000ffff129224 */ /* 0x000fe400078e0008 */
[----:B------:R-:W-:Y:S02]  /*10b0*/  @!P1 IMAD.MOV.U32 R17, RZ, RZ, R9 ;  /* 0x000000ffff119224 */ /* 0x000fe400078e0009 */
[----:B--2---:R-:W-:-:S04]  /*10c0*/  IMAD.WIDE.U32 R12, R2, UR4, RZ ;  /* 0x00000004020c7c25 */ /* 0x004fc8000f8e00ff */
[----:B------:R-:W-:Y:S01]  /*10d0*/  IMAD R23, R2, UR5, RZ ;  /* 0x0000000502177c24 */ /* 0x000fe2000f8e02ff */
[----:B------:R0:W-:Y:S03]  /*10e0*/  STL.64 [R1], R12 ;  /* 0x0000000c01007387 */ /* 0x0001e60000100a00 */
[----:B------:R-:W-:Y:S01]  /*10f0*/  IMAD.IADD R23, R13, 0x1, R23 ;  /* 0x000000010d177824 */ /* 0x000fe200078e0217 */
[----:B------:R-:W-:Y:S06]  /*1100*/  @P0 BRA `(.L_x_12) ;  /* 0x0000000000200947 */ /* 0x000fec0003800000 */
[----:B------:R-:W-:Y:S01]  /*1110*/  UISETP.GE.U32.AND UP0, UPT, UR40, 0x1c, UPT ;  /* 0x0000001c2800788c */ /* 0x000fe2000bf06070 */
[----:B------:R-:W-:Y:S01]  /*1120*/  IADD3 R18, P0, R18, R12, RZ ;  /* 0x0000000c12127210 */ /* 0x000fe20007f1e0ff */
[----:B------:R-:W-:Y:S01]  /*1130*/  USHF.R.U32.HI UR4, URZ, 0x2, UR40 ;  /* 0x000000023f047899 */ /* 0x000fe20008011628 */
[----:B------:R-:W-:-:S03]  /*1140*/  UMOV UR38, URZ ;  /* 0x0000003f00267c82 */ /* 0x000fc60008000000 */
[----:B------:R-:W-:Y:S01]  /*1150*/  UIMAD.WIDE.U32 UR4, UR4, 0x24924925, URZ ;  /* 0x24924925040478a5 */ /* 0x000fe2000f8e003f */
[----:B------:R-:W-:-:S03]  /*1160*/  IMAD.X R17, R23, 0x1, R17, P0 ;  /* 0x0000000117117824 */ /* 0x000fc600000e0611 */
[----:B------:R-:W-:Y:S02]  /*1170*/  UIMAD UR39, UR5, -0x1c, UR40 ;  /* 0xffffffe4052778a4 */ /* 0x000fe4000f8e0228 */
[----:B------:R-:W-:-:S12]  /*1180*/  @UP0 ULOP3.LUT UR38, UR5, 0x1, URZ, 0xc0, !UPT ;  /* 0x0000000105260892 */ /* 0x000fd8000f8ec03f */
.L_x_12:
[----:B------:R-:W-:Y:S01]  /*1190*/  ISETP.GE.U32.AND P0, PT, R18, UR8, PT ;  /* 0x0000000812007c0c */ /* 0x000fe2000bf06070 */
[----:B------:R-:W-:Y:S01]  /*11a0*/  IMAD.MOV.U32 R19, RZ, RZ, -0x1 ;  /* 0xffffffffff137424 */ /* 0x000fe200078e00ff */
[----:B------:R-:W-:Y:S01]  /*11b0*/  PRMT R8, RZ, 0x7610, R8 ;  /* 0x00007610ff087816 */ /* 0x000fe20000000008 */
[----:B------:R-:W-:Y:S01]  /*11c0*/  IMAD.MOV.U32 R22, RZ, RZ, -0x1 ;  /* 0xffffffffff167424 */ /* 0x000fe200078e00ff */
[----:B------:R-:W-:Y:S01]  /*11d0*/  ISETP.GE.U32.AND.EX P0, PT, R17, UR9, PT, P0 ;  /* 0x0000000911007c0c */ /* 0x000fe2000bf06100 */
[----:B------:R-:W-:-:S12]  /*11e0*/  IMAD.MOV.U32 R2, RZ, RZ, -0x1 ;  /* 0xffffffffff027424 */ /* 0x000fd800078e00ff */
[----:B------:R-:W-:Y:S05]  /*11f0*/  @P0 BRA `(.L_x_13) ;  /* 0x00000004002c0947 */ /* 0x000fea0003800000 */
[----:B------:R-:W1:Y:S01]  /*1200*/  LDC.64 R26, c[0x0][0x628] ;  /* 0x00018a00ff1a7b82 */ /* 0x000e620000000a00 */
[----:B------:R-:W-:Y:S02]  /*1210*/  IMAD.MOV.U32 R8, RZ, RZ, R18 ;  /* 0x000000ffff087224 */ /* 0x000fe400078e0012 */
[----:B------:R-:W-:-:S05]  /*1220*/  IMAD.MOV.U32 R9, RZ, RZ, R17 ;  /* 0x000000ffff097224 */ /* 0x000fca00078e0011 */
[----:B------:R-:W2:Y:S08]  /*1230*/  LDC R2, c[0x0][0x630] ;  /* 0x00018c00ff027b82 */ /* 0x000eb00000000800 */
[----:B------:R-:W3:Y:S01]  /*1240*/  LDC.64 R28, c[0x0][0x620] ;  /* 0x00018800ff1c7b82 */ /* 0x000ee20000000a00 */
[----:B-1----:R-:W-:-:S04]  /*1250*/  ISETP.NE.U32.AND P0, PT, R26, RZ, PT ;  /* 0x000000ff1a00720c */ /* 0x002fc80003f05070 */
[----:B------:R-:W-:-:S13]  /*1260*/  ISETP.NE.AND.EX P0, PT, R27, RZ, PT, P0 ;  /* 0x000000ff1b00720c */ /* 0x000fda0003f05300 */
[----:B--23--:R-:W-:Y:S05]  /*1270*/  @!P0 BRA `(.L_x_14) ;  /* 0x0000000000288947 */ /* 0x00cfea0003800000 */
[----:B0-----:R-:W0:Y:S02]  /*1280*/  LDC R13, c[0x0][0x634] ;  /* 0x00018d00ff0d7b82 */ /* 0x001e240000000800 */
[----:B0-----:R-:W-:-:S05]  /*1290*/  IADD3 R13, P0, R18, R13, RZ ;  /* 0x0000000d120d7210 */ /* 0x001fca0007f1e0ff */
[----:B------:R-:W-:-:S04]  /*12a0*/  IMAD.X R15, RZ, RZ, R17, P0 ;  /* 0x000000ffff0f7224 */ /* 0x000fc800000e0611 */
[----:B------:R-:W-:-:S04]  /*12b0*/  IMAD.WIDE.U32 R8, R15, R26, RZ ;  /* 0x0000001a0f087225 */ /* 0x000fc800078e00ff */
[----:B------:R-:W-:-:S04]  /*12c0*/  IMAD.WIDE.U32 R10, P0, R13, R27, R8 ;  /* 0x0000001b0d0a7225 */ /* 0x000fc80007800008 */
[----:B------:R-:W-:-:S04]  /*12d0*/  IMAD.WIDE.U32 R8, R13, R26, RZ ;  /* 0x0000001a0d087225 */ /* 0x000fc800078e00ff */
[----:B------:R-:W-:Y:S01]  /*12e0*/  IMAD.X R13, RZ, RZ, RZ, P0 ;  /* 0x000000ffff0d7224 */ /* 0x000fe200000e06ff */
[----:B------:R-:W-:Y:S01]  /*12f0*/  IADD3 RZ, P0, R9, R10, RZ ;  /* 0x0000000a09ff7210 */ /* 0x000fe20007f1e0ff */
[----:B------:R-:W-:-:S04]  /*1300*/  IMAD.MOV.U32 R12, RZ, RZ, R11 ;  /* 0x000000ffff0c7224 */ /* 0x000fc800078e000b */
[----:B------:R-:W-:-:S08]  /*1310*/  IMAD.WIDE.U32.X R8, R15, R27, R12, P0 ;  /* 0x0000001b0f087225 */ /* 0x000fd000000e040c */
.L_x_14:
[----:B------:R-:W1:Y:S01]  /*1320*/  LDC.64 R32, c[0x0][0x640] ;  /* 0x00019000ff207b82 */ /* 0x000e620000000a00 */
[-C--:B------:R-:W-:Y:S01]  /*1330*/  SHF.R.U64 R30, R8, R2.reuse, R9 ;  /* 0x00000002081e7219 */ /* 0x080fe20000001209 */
[----:B------:R-:W-:Y:S01]  /*1340*/  IMAD.MOV.U32 R19, RZ, RZ, R17 ;  /* 0x000000ffff137224 */ /* 0x000fe200078e0011 */
[----:B------:R-:W-:Y:S01]  /*1350*/  SHF.R.U32.HI R2, RZ, R2, R9 ;  /* 0x00000002ff027219 */ /* 0x000fe20000011609 */
[----:B------:R-:W-:Y:S01]  /*1360*/  IMAD.MOV.U32 R26, RZ, RZ, 0x1 ;  /* 0x00000001ff1a7424 */ /* 0x000fe200078e00ff */
[----:B------:R-:W-:-:S03]  /*1370*/  IADD3 R11, P0, RZ, -R30, RZ ;  /* 0x8000001eff0b7210 */ /* 0x000fc60007f1e0ff */
[----:B------:R-:W2:Y:S02]  /*1380*/  LDC R10, c[0x0][0x618] ;  /* 0x00018600ff0a7b82 */ /* 0x000ea40000000800 */
[----:B------:R-:W-:-:S04]  /*1390*/  IMAD.X R9, RZ, RZ, ~R2, P0 ;  /* 0x000000ffff097224 */ /* 0x000fc800000e0e02 */
[-C--:B------:R-:W-:Y:S02]  /*13a0*/  IMAD R2, R9, R28.reuse, RZ ;  /* 0x0000001c09027224 */ /* 0x080fe400078e02ff */
[----:B0-----:R-:W0:Y:S01]  /*13b0*/  LDC R13, c[0x0][0x608] ;  /* 0x00018200ff0d7b82 */ /* 0x001e220000000800 */
[----:B------:R-:W-:-:S04]  /*13c0*/  IMAD.WIDE.U32 R8, R11, R28, R18 ;  /* 0x0000001c0b087225 */ /* 0x000fc800078e0012 */
[----:B------:R-:W-:Y:S02]  /*13d0*/  IMAD R11, R11, R29, R2 ;  /* 0x0000001d0b0b7224 */ /* 0x000fe400078e0202 */
[----:B------:R-:W-:Y:S01]  /*13e0*/  IMAD.MOV.U32 R2, RZ, RZ, -0x1 ;  /* 0xffffffffff027424 */ /* 0x000fe200078e00ff */
[----:B------:R-:W3:Y:S01]  /*13f0*/  LDC R31, c[0x0][0x658] ;  /* 0x00019600ff1f7b82 */ /* 0x000ee20000000800 */
[----:B------:R-:W-:Y:S01]  /*1400*/  IMAD.IADD R9, R9, 0x1, R11 ;  /* 0x0000000109097824 */ /* 0x000fe200078e020b */
[----:B-1----:R-:W-:-:S04]  /*1410*/  ISETP.NE.U32.AND P0, PT, R32, RZ, PT ;  /* 0x000000ff2000720c */ /* 0x002fc80003f05070 */
[----:B------:R-:W-:Y:S02]  /*1420*/  ISETP.NE.AND.EX P0, PT, R33, RZ, PT, P0 ;  /* 0x000000ff2100720c */ /* 0x000fe40003f05300 */
[----:B------:R-:W1:Y:S01]  /*1430*/  LDC R29, c[0x0][0x600] ;  /* 0x00018000ff1d7b82 */ /* 0x000e620000000800 */
[-CC-:B--2---:R-:W-:Y:S02]  /*1440*/  SHF.R.U64 R27, R8, R10.reuse, R9.reuse ;  /* 0x0000000a081b7219 */ /* 0x184fe40000001209 */
[----:B------:R-:W-:-:S05]  /*1450*/  SHF.R.U32.HI R8, RZ, R10, R9 ;  /* 0x0000000aff087219 */ /* 0x000fca0000011609 */
[----:B------:R-:W2:Y:S01]  /*1460*/  LDC R22, c[0x0][0x648] ;  /* 0x00019200ff167b82 */ /* 0x000ea20000000800 */
[-CC-:B0-----:R-:W-:Y:S02]  /*1470*/  SHF.R.U64 R34, R27, R13.reuse, R8.reuse ;  /* 0x0000000d1b227219 */ /* 0x181fe40000001208 */
[----:B------:R-:W-:-:S05]  /*1480*/  SHF.R.U32.HI R8, RZ, R13, R8 ;  /* 0x0000000dff087219 */ /* 0x000fca0000011608 */
[----:B------:R-:W0:Y:S01]  /*1490*/  LDC R24, c[0x0][0x638] ;  /* 0x00018e00ff187b82 */ /* 0x000e220000000800 */
[-CC-:B---3--:R-:W-:Y:S02]  /*14a0*/  SHF.R.U64 R36, R34, R31.reuse, R8.reuse ;  /* 0x0000001f22247219 */ /* 0x188fe40000001208 */
[-C--:B------:R-:W-:Y:S02]  /*14b0*/  SHF.L.U32 R2, R2, R31.reuse, RZ ;  /* 0x0000001f02027219 */ /* 0x080fe400000006ff */
[----:B------:R-:W-:Y:S01]  /*14c0*/  SHF.R.U32.HI R9, RZ, R31, R8 ;  /* 0x0000001fff097219 */ /* 0x000fe20000011608 */
[----:B------:R-:W-:Y:S01]  /*14d0*/  IMAD.MOV.U32 R8, RZ, RZ, R36 ;  /* 0x000000ffff087224 */ /* 0x000fe200078e0024 */
[----:B------:R-:W-:Y:S01]  /*14e0*/  LOP3.LUT R15, RZ, R2, RZ, 0x33, !PT ;  /* 0x00000002ff0f7212 */ /* 0x000fe200078e33ff */
[----:B------:R-:W3:Y:S01]  /*14f0*/  LDC R28, c[0x0][0x610] ;  /* 0x00018400ff1c7b82 */ /* 0x000ee20000000800 */
[----:B------:R-:W-:Y:S05]  /*1500*/  @!P0 BRA `(.L_x_15) ;  /* 0x0000000000288947 */ /* 0x000fea0003800000 */
[----:B------:R-:W4:Y:S02]  /*1510*/  LDC R13, c[0x0][0x64c] ;  /* 0x00019300ff0d7b82 */ /* 0x000f240000000800 */
[----:B----4-:R-:W-:-:S05]  /*1520*/  IADD3 R13, P0, R36, R13, RZ ;  /* 0x0000000d240d7210 */ /* 0x010fca0007f1e0ff */
        /* <DEDUP_REMOVED lines=8> */
.L_x_15:
[----:B--2---:R-:W-:Y:S01]  /*15b0*/  SHF.R.U64 R7, R8, R22, R9 ;  /* 0x0000001608077219 */ /* 0x004fe20000001209 */
[----:B-1----:R-:W-:Y:S01]  /*15c0*/  VIADD R8, R29, 0xffffffff ;  /* 0xffffffff1d087836 */ /* 0x002fe20000000000 */
[----:B------:R-:W-:Y:S01]  /*15d0*/  SHF.L.U32 R2, R26, R31, RZ ;  /* 0x0000001f1a027219 */ /* 0x000fe200000006ff */
[----:B------:R-:W-:Y:S01]  /*15e0*/  @P1 IMAD R21, R25, R20, R6 ;  /* 0x0000001419151224 */ /* 0x000fe200078e0206 */
[----:B------:R-:W-:Y:S01]  /*15f0*/  LOP3.LUT R15, R34, R15, RZ, 0xc0, !PT ;  /* 0x0000000f220f7212 */ /* 0x000fe200078ec0ff */
[----:B------:R-:W-:Y:S01]  /*1600*/  IMAD.MOV R9, RZ, RZ, -R7 ;  /* 0x000000ffff097224 */ /* 0x000fe200078e0a07 */
[----:B------:R-:W-:-:S03]  /*1610*/  LOP3.LUT R8, R27, R8, RZ, 0xc0, !PT ;  /* 0x000000081b087212 */ /* 0x000fc600078ec0ff */
[----:B------:R-:W-:Y:S02]  /*1620*/  IMAD R6, R2, R7, R15 ;  /* 0x0000000702067224 */ /* 0x000fe400078e020f */
[----:B0-----:R-:W-:Y:S02]  /*1630*/  IMAD R2, R9, R24, R36 ;  /* 0x0000001809027224 */ /* 0x001fe400078e0224 */
[----:B---3--:R-:W-:Y:S02]  /*1640*/  IMAD R19, R6, R28, R21 ;  /* 0x0000001c06137224 */ /* 0x008fe400078e0215 */
[----:B------:R-:W-:Y:S02]  /*1650*/  IMAD R2, R2, R29, R8 ;  /* 0x0000001d02027224 */ /* 0x000fe400078e0208 */
[----:B------:R-:W-:-:S03]  /*1660*/  IMAD.MOV.U32 R6, RZ, RZ, 0x1 ;  /* 0x00000001ff067424 */ /* 0x000fc600078e00ff */
[----:B------:R-:W-:Y:S02]  /*1670*/  SEL R22, R2, R19, !P1 ;  /* 0x0000001302167207 */ /* 0x000fe40004800000 */
[----:B------:R-:W-:Y:S01]  /*1680*/  SEL R19, R19, R2, !P1 ;  /* 0x0000000213137207 */ /* 0x000fe20004800000 */
[----:B------:R-:W-:Y:S01]  /*1690*/  IMAD.MOV.U32 R2, RZ, RZ, R30 ;  /* 0x000000ffff027224 */ /* 0x000fe200078e001e */
[----:B------:R-:W-:-:S07]  /*16a0*/  PRMT R8, R6, 0x7610, R8 ;  /* 0x0000761006087816 */ /* 0x000fce0000000008 */
.L_x_13:
[----:B------:R-:W-:Y:S05]  /*16b0*/  @!P2 BRA `(.L_x_16) ;  /* 0x00000000000ca947 */ /* 0x000fea0003800000 */
[----:B------:R-:W-:Y:S01]  /*16c0*/  UCGABAR_WAIT ;  /* 0x0000000000007dc7 */ /* 0x000fe20008000000 */
[----:B------:R-:W-:Y:S01]  /*16d0*/  CCTL.IVALL ;  /* 0x00000000ff00798f */ /* 0x000fe20002000000 */
[----:B------:R-:W-:Y:S05]  /*16e0*/  BRA `(.L_x_17) ;  /* 0x0000000000047947 */ /* 0x000fea0003800000 */
.L_x_16:
[----:B------:R-:W-:Y:S06]  /*16f0*/  BAR.SYNC.DEFER_BLOCKING 0x0 ;  /* 0x0000000000007b1d */ /* 0x000fec0000010000 */
.L_x_17:
[----:B------:R-:W-:Y:S05]  /*1700*/  @!P4 BRA `(.L_x_18) ;  /* 0x0000005c0068c947 */ /* 0x000fea0003800000 */
[----:B------:R-:W-:-:S13]  /*1710*/  ISETP.GT.U32.AND P0, PT, R35, 0x1, PT ;  /* 0x000000012300780c */ /* 0x000fda0003f04070 */
[----:B------:R-:W-:Y:S05]  /*1720*/  @P0 EXIT ;  /* 0x000000000000094d */ /* 0x000fea0003800000 */
.L_x_19:
[----:B------:R-:W-:-:S08]  /*1730*/  NOP ;  /* 0x0000000000007918 */ /* 0x000fd00000000000 */
[----:B------:R-:W1:Y:S02]  /*1740*/  USETMAXREG.TRY_ALLOC.CTAPOOL UP0, 0xe8 ;  /* 0x000000e8000079c8 */ /* 0x000e640008000600 */
[----:B-1----:R-:W-:-:S13]  /*1750*/  PLOP3.LUT P0, PT, PT, PT, UP0, 0x80, 0x0 ;  /* 0x000000000000781c */ /* 0x002fda0003f0f008 */
[----:B------:R-:W-:Y:S05]  /*1760*/  @!P0 BRA `(.L_x_19) ;  /* 0xfffffffc00f08947 */ /* 0x000fea000383ffff */
[----:B------:R-:W-:-:S13]  /*1770*/  LOP3.LUT P0, RZ, R8, 0xff, RZ, 0xc0, !PT ;  /* 0x000000ff08ff7812 */ /* 0x000fda000780c0ff */
[----:B------:R-:W-:Y:S05]  /*1780*/  @!P0 EXIT ;  /* 0x000000000000894d */ /* 0x000fea0003800000 */
[----:B------:R-:W1:Y:S01]  /*1790*/  S2UR UR4, SR_CgaCtaId ;  /* 0x00000000000479c3 */ /* 0x000e620000008800 */
[----:B------:R-:W-:Y:S01]  /*17a0*/  VIADD R14, R14, 0xffffffff ;  /* 0xffffffff0e0e7836 */ /* 0x000fe20000000000 */
[CC--:B------:R-:W-:Y:S01]  /*17b0*/  LEA.HI R4, R0.reuse, R3.reuse, RZ, 0x2 ;  /* 0x0000000300047211 */ /* 0x0c0fe200078f10ff */
[----:B------:R-:W-:Y:S01]  /*17c0*/  UMOV UR41, 0x400 ;  /* 0x0000040000297882 */ /* 0x000fe20000000000 */
[----:B------:R-:W-:Y:S01]  /*17d0*/  LEA.HI R0, R0, R3, RZ, 0x5 ;  /* 0x0000000300007211 */ /* 0x000fe200078f28ff */
[----:B------:R-:W-:Y:S01]  /*17e0*/  UISETP.LT.AND UP0, UPT, UR40, 0x1, UPT ;  /* 0x000000012800788c */ /* 0x000fe2000bf01270 */
[----:B------:R-:W-:Y:S01]  /*17f0*/  R2UR UR42, R14 ;  /* 0x000000000e2a72ca */ /* 0x000fe200000e0000 */
[----:B------:R-:W-:Y:S01]  /*1800*/  ULDC UR5, c[0x0][0x284] ;  /* 0x0000a10000057ab9 */ /* 0x000fe20000000800 */
[--C-:B------:R-:W-:Y:S01]  /*1810*/  SHF.R.S32.HI R124, RZ, 0x2, R4.reuse ;  /* 0x00000002ff7c7819 */ /* 0x100fe20000011404 */
[----:B------:R-:W-:Y:S01]  /*1820*/  USEL UR43, UR40, 0x1, UP0 ;  /* 0x00000001282b7887 */ /* 0x000fe20008000000 */
[----:B------:R-:W-:Y:S01]  /*1830*/  SHF.R.S32.HI R5, RZ, 0x1f, R4 ;  /* 0x0000001fff057819 */ /* 0x000fe20000011404 */
[----:B------:R-:W-:Y:S01]  /*1840*/  USHF.L.U32 UR44, UR40, 0x1, URZ ;  /* 0x00000001282c7899 */ /* 0x000fe2000800063f */
[----:B------:R-:W-:Y:S01]  /*1850*/  LOP3.LUT R126, R4, 0xfffffffc, RZ, 0xc0, !PT ;  /* 0xfffffffc047e7812 */ /* 0x000fe200078ec0ff */
[----:B------:R-:W-:Y:S01]  /*1860*/  UIADD3 UR43, -UR43, UR40, URZ ;  /* 0x000000282b2b7290 */ /* 0x000fe2000fffe13f */
[----:B------:R-:W-:-:S02]  /*1870*/  LEA.HI R5, R5, R124, RZ, 0x3 ;  /* 0x0000007c05057211 */ /* 0x000fc400078f18ff */
[----:B------:R-:W-:Y:S01]  /*1880*/  ISETP.NE.AND P0, PT, R14, RZ, PT ;  /* 0x000000ff0e00720c */ /* 0x000fe20003f05270 */
[----:B------:R-:W-:Y:S01]  /*1890*/  IMAD.IADD R126, R3, 0x1, -R126 ;  /* 0x00000001037e7824 */ /* 0x000fe200078e0a7e */
[----:B------:R-:W-:Y:S01]  /*18a0*/  LOP3.LUT R5, R5, 0xfffffff8, RZ, 0xc0, !PT ;  /* 0xfffffff805057812 */ /* 0x000fe200078ec0ff */
[----:B------:R-:W-:Y:S01]  /*18b0*/  USHF.L.U32 UR42, UR42, 0x3, URZ ;  /* 0x000000032a2a7899 */ /* 0x000fe2000800063f */
[----:B------:R-:W-:-:S03]  /*18c0*/  SEL R133, RZ, 0x1, P0 ;  /* 0x00000001ff857807 */ /* 0x000fc60000000000 */
[----:B------:R-:W-:Y:S01]  /*18d0*/  IMAD.IADD R124, R124, 0x1, -R5 ;  /* 0x000000017c7c7824 */ /* 0x000fe200078e0a05 */
[----:B-1----:R-:W-:Y:S01]  /*18e0*/  ULEA UR41, UR4, UR41, 0x18 ;  /* 0x0000002904297291 */ /* 0x002fe2000f8ec03f */
[----:B------:R-:W-:Y:S01]  /*18f0*/  SHF.R.S32.HI R5, RZ, 0x5, R0 ;  /* 0x00000005ff057819 */ /* 0x000fe20000011400 */
[----:B------:R-:W-:Y:S02]  /*1900*/  IMAD.U32 R128, RZ, RZ, UR42 ;  /* 0x0000002aff807e24 */ /* 0x000fe4000f8e00ff */
[----:B------:R-:W-:Y:S01]  /*1910*/  UIADD3 UR45, UR41, 0x1d0, URZ ;  /* 0x000001d0292d7890 */ /* 0x000fe2000fffe03f */
[--C-:B------:R-:W-:Y:S01]  /*1920*/  SHF.R.S32.HI R125, RZ, 0x1f, R124.reuse ;  /* 0x0000001fff7d7819 */ /* 0x100fe2000001147c */
[C-C-:B------:R-:W-:Y:S01]  /*1930*/  IMAD R131, R5.reuse, -0x10, -R124.reuse ;  /* 0xfffffff005837824 */ /* 0x140fe200078e0a7c */
[C---:B------:R-:W-:Y:S02]  /*1940*/  LOP3.LUT R130, R128.reuse, 0x8, RZ, 0xc0, !PT ;  /* 0x0000000880827812 */ /* 0x040fe400078ec0ff */
[----:B------:R-:W-:Y:S01]  /*1950*/  LOP3.LUT R128, R128, 0x8, RZ, 0xc, !PT ;  /* 0x0000000880807812 */ /* 0x000fe200078e0cff */
[----:B------:R-:W-:Y:S01]  /*1960*/  IMAD.U32 R127, RZ, RZ, UR45 ;  /* 0x0000002dff7f7e24 */ /* 0x000fe2000f8e00ff */
[----:B------:R-:W-:Y:S01]  /*1970*/  LOP3.LUT R130, R130, 0x18, RZ, 0x3c, !PT ;  /* 0x0000001882827812 */ /* 0x000fe200078e3cff */
[----:B------:R-:W-:-:S04]  /*1980*/  IMAD.WIDE R124, R5, 0x10, R124 ;  /* 0x00000010057c7825 */ /* 0x000fc800078e027c */
[----:B------:R-:W-:Y:S02]  /*1990*/  VIADD R129, R127, UR42 ;  /* 0x0000002a7f817c36 */ /* 0x000fe40008000000 */
[----:B------:R-:W-:-:S07]  /*19a0*/  VIADD R131, R131, UR5 ;  /* 0x0000000583837c36 */ /* 0x000fce0008000000 */
.L_x_235:
[----:B------:R-:W-:Y:S01]  /*19b0*/  SHF.L.U32 R0, R133, 0x1f, RZ ;  /* 0x0000001f85007819 */ /* 0x000fe200000006ff */
[----:B------:R-:W-:Y:S02]  /*19c0*/  ULDC UR4, c[0x0][0x28c] ;  /* 0x0000a30000047ab9 */ /* 0x000fe40000000800 */
[----:B------:R-:W-:Y:S01]  /*19d0*/  ISETP.LT.AND P1, PT, RZ, UR4, PT ;  /* 0x00000004ff007c0c */ /* 0x000fe2000bf21270 */
[----:B-1----:R-:W1:Y:S02]  /*19e0*/  SYNCS.PHASECHK.TRANS64.TRYWAIT P0, [R127+UR42], R0 ;  /* 0x000000007f0075a7 */ /* 0x002e64000800016a */
[----:B-1-34-:R-:W-:Y:S10]  /*19f0*/  @!P0 BRA `(.L_x_20) ;  /* 0x0000007800248947 */ /* 0x01aff40003800000 */
.L_x_281:
[----:B------:R-:W-:Y:S05]  /*1a00*/  @P1 BRA `(.L_x_21) ;  /* 0x0000000000401947 */ /* 0x000fea0003800000 */
[----:B-1----:R-:W-:Y:S01]  /*1a10*/  MOV R0, 0x0 ;  /* 0x0000000000007802 */ /* 0x002fe20000000f00 */
[----:B------:R-:W-:Y:S01]  /*1a20*/  ULDC.64 UR4, c[0x4][0x68] ;  /* 0x01001a0000047ab9 */ /* 0x000fe20000000a00 */
[----:B------:R-:W-:Y:S01]  /*1a30*/  ULDC.64 UR6, c[0x4][0x8] ;  /* 0x0100020000067ab9 */ /* 0x000fe20000000a00 */
[----:B------:R-:W-:Y:S01]  /*1a40*/  IMAD.U32 R4, RZ, RZ, UR4 ;  /* 0x00000004ff047e24 */ /* 0x000fe2000f8e00ff */
[----:B------:R1:W2:Y:S01]  /*1a50*/  LDC.64 R14, c[0x4][R0] ;  /* 0x01000000000e7b82 */ /* 0x0002a20000000a00 */
[----:B------:R-:W-:Y:S01]  /*1a60*/  IMAD.U32 R5, RZ, RZ, UR5 ;  /* 0x00000005ff057e24 */ /* 0x000fe2000f8e00ff */
[----:B------:R-:W-:Y:S01]  /*1a70*/  ULDC.64 UR4, c[0x4][0x70] ;  /* 0x01001c0000047ab9 */ /* 0x000fe20000000a00 */
[----:B------:R-:W-:Y:S02]  /*1a80*/  IMAD.U32 R10, RZ, RZ, UR6 ;  /* 0x00000006ff0a7e24 */ /* 0x000fe4000f8e00ff */
[----:B------:R-:W-:Y:S02]  /*1a90*/  IMAD.U32 R6, RZ, RZ, UR4 ;  /* 0x00000004ff067e24 */ /* 0x000fe4000f8e00ff */
[----:B------:R-:W-:-:S02]  /*1aa0*/  IMAD.U32 R7, RZ, RZ, UR5 ;  /* 0x00000005ff077e24 */ /* 0x000fc4000f8e00ff */
[----:B------:R-:W-:Y:S02]  /*1ab0*/  IMAD.U32 R11, RZ, RZ, UR7 ;  /* 0x00000007ff0b7e24 */ /* 0x000fe4000f8e00ff */
[----:B------:R-:W-:Y:S02]  /*1ac0*/  IMAD.MOV.U32 R8, RZ, RZ, 0x1e1 ;  /* 0x000001e1ff087424 */ /* 0x000fe400078e00ff */
[----:B0-----:R-:W-:Y:S02]  /*1ad0*/  IMAD.MOV.U32 R12, RZ, RZ, 0x1 ;  /* 0x00000001ff0c7424 */ /* 0x001fe400078e00ff */
[----:B-1----:R-:W-:-:S07]  /*1ae0*/  IMAD.MOV.U32 R13, RZ, RZ, RZ ;  /* 0x000000ffff0d7224 */ /* 0x002fce00078e00ff */
[----:B------:R-:W-:-:S07]  /*1af0*/  LEPC R20, `(.L_x_21) ;  /* 0x000000001014794e */ /* 0x000fce0000000000 */
[----:B--2--5:R-:W-:Y:S05]  /*1b00*/  CALL.ABS.NOINC R14 ;  /* 0x000000000e007343 */ /* 0x024fea0003c00000 */
.L_x_21:
[----:B-1----:R-:W-:-:S04]  /*1b10*/  LOP3.LUT R0, R16, 0x1, RZ, 0xfc, !PT ;  /* 0x0000000110007812 */ /* 0x002fc800078efcff */
[----:B------:R-:W-:-:S13]  /*1b20*/  ISETP.NE.AND P0, PT, R0, 0x3, PT ;  /* 0x000000030000780c */ /* 0x000fda0003f05270 */
[----:B------:R-:W-:Y:S05]  /*1b30*/  @!P0 BRA `(.L_x_22) ;  /* 0x0000000000048947 */ /* 0x000fea0003800000 */
[----:B------:R-:W-:Y:S01]  /*1b40*/  BPT.TRAP 0x1 ;  /* 0x000000040000795c */ /* 0x000fe20000300000 */
.L_x_22:
[----:B------:R-:W-:Y:S02]  /*1b50*/  IMAD.U32 R3, RZ, RZ, UR39 ;  /* 0x00000027ff037e24 */ /* 0x000fe4000f8e00ff */
[----:B------:R-:W-:-:S03]  /*1b60*/  IMAD.U32 R0, RZ, RZ, UR38 ;  /* 0x00000026ff007e24 */ /* 0x000fc6000f8e00ff */
[----:B------:R-:W-:Y:S02]  /*1b70*/  LEA R3, R3, UR41, 0x3 ;  /* 0x0000002903037c11 */ /* 0x000fe4000f8e18ff */
[----:B------:R-:W-:-:S04]  /*1b80*/  SHF.L.U32 R0, R0, 0x1f, RZ ;  /* 0x0000001f00007819 */ /* 0x000fc800000006ff */
[----:B------:R1:W2:Y:S01]  /*1b90*/  SYNCS.PHASECHK.TRANS64.TRYWAIT P1, [R3+URZ], R0 ;  /* 0x00000000030075a7 */ /* 0x0002a2000802017f */
[----:B------:R-:W-:Y:S05]  /*1ba0*/  @!P0 BRA `(.L_x_23) ;  /* 0x0000000000048947 */ /* 0x000fea0003800000 */
[----:B------:R-:W-:Y:S01]  /*1bb0*/  BPT.TRAP 0x1 ;  /* 0x000000040000795c */ /* 0x000fe20000300000 */
.L_x_23:
[----:B------:R-:W-:-:S05]  /*1bc0*/  IMAD.U32 R4, RZ, RZ, UR43 ;  /* 0x0000002bff047e24 */ /* 0x000fca000f8e00ff */
[----:B------:R-:W-:Y:S01]  /*1bd0*/  ISETP.GE.AND P2, PT, R4, 0x1, PT ;  /* 0x000000010400780c */ /* 0x000fe20003f46270 */
[----:B--2---:R-:W-:-:S12]  /*1be0*/  @P1 BRA `(.L_x_24) ;  /* 0x0000000000081947 */ /* 0x004fd80003800000 */
[----:B------:R-:W2:Y:S02]  /*1bf0*/  SYNCS.PHASECHK.TRANS64.TRYWAIT P1, [R3+URZ], R0 ;  /* 0x00000000030075a7 */ /* 0x000ea4000802017f */
[----:B--2---:R-:W-:Y:S05]  /*1c00*/  @!P1 BRA `(.L_x_25) ;  /* 0x0000007400b49947 */ /* 0x004fea0003800000 */
.L_x_24:
[----:B------:R-:W-:Y:S05]  /*1c10*/  WARPSYNC.ALL ;  /* 0x0000000000007948 */ /* 0x000fea0003800000 */
[----:B------:R-:W-:Y:S01]  /*1c20*/  UIADD3 UR4, UR41, 0x300, URZ ;  /* 0x0000030029047890 */ /* 0x000fe2000fffe03f */
[----:B------:R-:W-:Y:S01]  /*1c30*/  WARPGROUP.ARRIVE ;  /* 0x00000000000079c5 */ /* 0x000fe20000000000 */
[----:B------:R-:W-:Y:S02]  /*1c40*/  UIADD3 UR5, UR41, 0xe300, URZ ;  /* 0x0000e30029057890 */ /* 0x000fe4000fffe03f */
[----:B------:R-:W-:Y:S02]  /*1c50*/  USHF.R.U32.HI UR4, URZ, 0x4, UR4 ;  /* 0x000000043f047899 */ /* 0x000fe40008011604 */
[----:B------:R-:W-:-:S02]  /*1c60*/  USHF.R.U32.HI UR5, URZ, 0x4, UR5 ;  /* 0x000000043f057899 */ /* 0x000fc40008011605 */
[----:B------:R-:W-:Y:S02]  /*1c70*/  ULOP3.LUT UR4, UR4, 0x3fff, URZ, 0xc0, !UPT ;  /* 0x00003fff04047892 */ /* 0x000fe4000f8ec03f */
[----:B------:R-:W-:Y:S02]  /*1c80*/  ULOP3.LUT UR5, UR5, 0x3fff, URZ, 0xc0, !UPT ;  /* 0x00003fff05057892 */ /* 0x000fe4000f8ec03f */
[----:B------:R-:W-:Y:S02]  /*1c90*/  ULOP3.LUT UR10, UR4, 0x10000, URZ, 0xfc, !UPT ;  /* 0x00010000040a7892 */ /* 0x000fe4000f8efc3f */
[----:B------:R-:W-:Y:S02]  /*1ca0*/  ULOP3.LUT UR9, UR5, 0x10000, URZ, 0xfc, !UPT ;  /* 0x0001000005097892 */ /* 0x000fe4000f8efc3f */
[----:B------:R-:W-:Y:S02]  /*1cb0*/  ULEA UR4, UR39, UR10, 0x7 ;  /* 0x0000000a27047291 */ /* 0x000fe4000f8e383f */
[----:B------:R-:W-:Y:S01]  /*1cc0*/  UIMAD UR6, UR39, 0x180, UR9 ;  /* 0x00000180270678a4 */ /* 0x000fe2000f8e0209 */
[----:B------:R-:W-:Y:S01]  /*1cd0*/  UMOV UR5, 0xc0000010 ;  /* 0xc000001000057882 */ /* 0x000fe20000000000 */
[----:B------:R-:W-:-:S07]  /*1ce0*/  UMOV UR7, 0xc0000010 ;  /* 0xc000001000077882 */ /* 0x000fce0000000000 */
[----:B------:R-:W-:Y:S03]  /*1cf0*/  IGMMA.64x192x32.S8.S8 R24, gdesc[UR4], RZ, !UPT, gsb0 ;  /* 0x04e00000041879f1 */ /* 0x000fe6000c0410ff */
[----:B------:R-:W-:Y:S02]  /*1d00*/  WARPGROUP.DEPBAR.LE gsb0, 0x0 ;  /* 0x00008000000079c5 */ /* 0x000fe40000010000 */
[----:B------:R-:W-:Y:S05]  /*1d10*/  @!P2 BRA `(.L_x_26) ;  /* 0x0000000000b8a947 */ /* 0x000fea0003800000 */
[----:B------:R-:W-:Y:S01]  /*1d20*/  UIADD3 UR4, UR39, 0x1, URZ ;  /* 0x0000000127047890 */ /* 0x000fe2000fffe03f */
[----:B-12---:R-:W-:Y:S02]  /*1d30*/  IMAD.U32 R0, RZ, RZ, UR43 ;  /* 0x0000002bff007e24 */ /* 0x006fe4000f8e00ff */
[----:B------:R-:W-:Y:S01]  /*1d40*/  IMAD.U32 R3, RZ, RZ, UR39 ;  /* 0x00000027ff037e24 */ /* 0x000fe2000f8e00ff */
[----:B------:R-:W-:-:S04]  /*1d50*/  UISETP.NE.AND UP0, UPT, UR4, 0x1c, UPT ;  /* 0x0000001c0400788c */ /* 0x000fc8000bf05270 */
[----:B------:R-:W-:Y:S02]  /*1d60*/  USEL UR5, URZ, 0x1, UP0 ;  /* 0x000000013f057887 */ /* 0x000fe40008000000 */
[----:B------:R-:W-:Y:S02]  /*1d70*/  USEL UR8, UR4, URZ, UP0 ;  /* 0x0000003f04087287 */ /* 0x000fe40008000000 */
[----:B------:R-:W-:-:S06]  /*1d80*/  ULOP3.LUT UR5, UR38, UR5, URZ, 0x3c, !UPT ;  /* 0x0000000526057292 */ /* 0x000fcc000f8e3c3f */
[----:B------:R-:W-:-:S07]  /*1d90*/  IMAD.U32 R6, RZ, RZ, UR5 ;  /* 0x00000005ff067e24 */ /* 0x000fce000f8e00ff */
.L_x_33:
[----:B------:R-:W-:Y:S05]  /*1da0*/  @!P0 BRA `(.L_x_27) ;  /* 0x0000000000048947 */ /* 0x000fea0003800000 */
[----:B------:R-:W-:Y:S01]  /*1db0*/  BPT.TRAP 0x1 ;  /* 0x000000040000795c */ /* 0x000fe20000300000 */
.L_x_27:
[----:B------:R-:W-:Y:S01]  /*1dc0*/  ULEA UR4, UR8, UR41, 0x3 ;  /* 0x0000002908047291 */ /* 0x000fe2000f8e183f */
[----:B------:R-:W-:-:S08]  /*1dd0*/  SHF.L.U32 R4, R6, 0x1f, RZ ;  /* 0x0000001f06047819 */ /* 0x000fd000000006ff */
[----:B------:R1:W2:Y:S01]  /*1de0*/  SYNCS.PHASECHK.TRANS64.TRYWAIT P1, [UR4], R4 ;  /* 0x00000004ff0075a7 */ /* 0x0002a20008020144 */
[----:B------:R-:W-:Y:S05]  /*1df0*/  @!P0 BRA `(.L_x_28) ;  /* 0x0000000000048947 */ /* 0x000fea0003800000 */
[----:B------:R-:W-:Y:S01]  /*1e00*/  BPT.TRAP 0x1 ;  /* 0x000000040000795c */ /* 0x000fe20000300000 */
.L_x_28:
[----:B--2---:R-:W-:Y:S05]  /*1e10*/  @P1 BRA `(.L_x_29) ;  /* 0x0000000000081947 */ /* 0x004fea0003800000 */
[----:B------:R-:W2:Y:S02]  /*1e20*/  SYNCS.PHASECHK.TRANS64.TRYWAIT P1, [UR4], R4 ;  /* 0x00000004ff0075a7 */ /* 0x000ea40008020144 */
[----:B--2---:R-:W-:Y:S05]  /*1e30*/  @!P1 BRA `(.L_x_30) ;  /* 0x00000074003c9947 */ /* 0x004fea0003800000 */
.L_x_29:
[----:B------:R-:W-:Y:S01]  /*1e40*/  ULEA UR4, UR8, UR10, 0x7 ;  /* 0x0000000a08047291 */ /* 0x000fe2000f8e383f */
[----:B------:R-:W-:Y:S01]  /*1e50*/  WARPGROUP.ARRIVE ;  /* 0x00000000000079c5 */ /* 0x000fe20000000000 */
[----:B------:R-:W-:Y:S01]  /*1e60*/  UIMAD UR6, UR8, 0x180, UR9 ;  /* 0x00000180080678a4 */ /* 0x000fe2000f8e0209 */
[----:B------:R-:W-:Y:S01]  /*1e70*/  UMOV UR5, 0xc0000010 ;  /* 0xc000001000057882 */ /* 0x000fe20000000000 */
[----:B------:R-:W-:-:S07]  /*1e80*/  UMOV UR7, 0xc0000010 ;  /* 0xc000001000077882 */ /* 0x000fce0000000000 */
[----:B------:R-:W-:Y:S03]  /*1e90*/  IGMMA.64x192x32.S8.S8 R24, gdesc[UR4], R24, gsb0 ;  /* 0x04e00000041879f1 */ /* 0x000fe60008041018 */
[----:B------:R-:W-:Y:S02]  /*1ea0*/  WARPGROUP.DEPBAR.LE gsb0, 0x0 ;  /* 0x00008000000079c5 */ /* 0x000fe40000010000 */
[----:B------:R-:W-:Y:S05]  /*1eb0*/  @!P0 BRA `(.L_x_31) ;  /* 0x0000000000048947 */ /* 0x000fea0003800000 */
[----:B------:R-:W-:Y:S01]  /*1ec0*/  BPT.TRAP 0x1 ;  /* 0x000000040000795c */ /* 0x000fe20000300000 */
.L_x_31:
[----:B------:R-:W-:-:S13]  /*1ed0*/  ISETP.NE.AND P1, PT, R121, RZ, PT ;  /* 0x000000ff7900720c */ /* 0x000fda0003f25270 */
[----:B-12---:R-:W-:-:S05]  /*1ee0*/  @P1 LEA R4, R3, UR41, 0x3 ;  /* 0x0000002903041c11 */ /* 0x006fca000f8e18ff */
[----:B------:R-:W-:-:S05]  /*1ef0*/  @P1 VIADD R5, R4, 0xe0 ;  /* 0x000000e004051836 */ /* 0x000fca0000000000 */
[----:B------:R-:W-:-:S04]  /*1f00*/  @P1 PRMT R5, R120, 0x654, R5 ;  /* 0x0000065478051816 */ /* 0x000fc80000000005 */
[----:B------:R1:W-:Y:S01]  /*1f10*/  @P1 SYNCS.ARRIVE.TRANS64.RED.A1T0 RZ, [R5+URZ], RZ ;  /* 0x000000ff05ff19a7 */ /* 0x0003e2000810043f */
[----:B------:R-:W-:-:S13]  /*1f20*/  ISETP.GT.U32.AND P1, PT, R16, 0x1, PT ;  /* 0x000000011000780c */ /* 0x000fda0003f24070 */
[----:B-1----:R-:W-:Y:S05]  /*1f30*/  @P1 BRA `(.L_x_32) ;  /* 0x0000000000041947 */ /* 0x002fea0003800000 */
[----:B------:R-:W-:Y:S01]  /*1f40*/  BPT.TRAP 0x1 ;  /* 0x000000040000795c */ /* 0x000fe20000300000 */
.L_x_32:
[----:B------:R-:W-:Y:S01]  /*1f50*/  UIADD3 UR8, UR8, 0x1, URZ ;  /* 0x0000000108087890 */ /* 0x000fe2000fffe03f */
[C---:B------:R-:W-:Y:S01]  /*1f60*/  ISETP.GT.AND P2, PT, R0.reuse, 0x1, PT ;  /* 0x000000010000780c */ /* 0x040fe20003f44270 */
[----:B------:R-:W-:Y:S02]  /*1f70*/  VIADD R3, R3, 0x1 ;  /* 0x0000000103037836 */ /* 0x000fe40000000000 */
[----:B------:R-:W-:Y:S01]  /*1f80*/  UISETP.NE.AND UP0, UPT, UR8, 0x1c, UPT ;  /* 0x0000001c0800788c */ /* 0x000fe2000bf05270 */
[----:B------:R-:W-:Y:S02]  /*1f90*/  VIADD R0, R0, 0xffffffff ;  /* 0xffffffff00007836 */ /* 0x000fe40000000000 */
[C---:B------:R-:W-:Y:S01]  /*1fa0*/  ISETP.NE.AND P1, PT, R3.reuse, 0x1c, PT ;  /* 0x0000001c0300780c */ /* 0x040fe20003f25270 */
[----:B------:R-:W-:Y:S02]  /*1fb0*/  USEL UR4, URZ, 0x1, UP0 ;  /* 0x000000013f047887 */ /* 0x000fe40008000000 */
[----:B------:R-:W-:Y:S01]  /*1fc0*/  USEL UR8, UR8, URZ, UP0 ;  /* 0x0000003f08087287 */ /* 0x000fe20008000000 */
[----:B------:R-:W-:-:S03]  /*1fd0*/  SEL R3, R3, RZ, P1 ;  /* 0x000000ff03037207 */ /* 0x000fc60000800000 */
[----:B------:R-:W-:Y:S01]  /*1fe0*/  LOP3.LUT R6, R6, UR4, RZ, 0x3c, !PT ;  /* 0x0000000406067c12 */ /* 0x000fe2000f8e3cff */
[----:B------:R-:W-:Y:S07]  /*1ff0*/  @P2 BRA `(.L_x_33) ;  /* 0xfffffffc00682947 */ /* 0x000fee000383ffff */
.L_x_26:
[----:B-12---:R-:W1:Y:S01]  /*2000*/  LDC R0, c[0x0][0x28c] ;  /* 0x0000a300ff007b82 */ /* 0x006e620000000800 */
[----:B------:R2:W-:Y:S01]  /*2010*/  SYNCS.ARRIVE.TRANS64.A1T0 RZ, [R128+UR45], RZ ;  /* 0x000000ff80ff79a7 */ /* 0x0005e2000810002d */
[----:B-1----:R-:W-:-:S13]  /*2020*/  ISETP.GE.AND P1, PT, R0, 0x1, PT ;  /* 0x000000010000780c */ /* 0x002fda0003f26270 */
[----:B--2---:R-:W-:Y:S05]  /*2030*/  @!P1 BRA `(.L_x_34) ;  /* 0x0000000000449947 */ /* 0x004fea0003800000 */
[----:B------:R-:W-:Y:S05]  /*2040*/  @!P0 BRA `(.L_x_35) ;  /* 0x0000000000048947 */ /* 0x000fea0003800000 */
[----:B------:R-:W-:Y:S01]  /*2050*/  BPT.TRAP 0x1 ;  /* 0x000000040000795c */ /* 0x000fe20000300000 */
.L_x_35:
[----:B------:R-:W-:-:S13]  /*2060*/  ISETP.NE.AND P0, PT, R121, RZ, PT ;  /* 0x000000ff7900720c */ /* 0x000fda0003f05270 */
[----:B------:R-:W-:-:S05]  /*2070*/  VOTEU.ANY UP0, P0 ;  /* 0x00000000003f7886 */ /* 0x000fca0000000100 */
[----:B------:R-:W-:-:S06]  /*2080*/  @UP0 UIADD3 UR4, UR43, UR39, URZ ;  /* 0x000000272b040290 */ /* 0x000fcc000fffe03f */
[----:B------:R-:W-:Y:S02]  /*2090*/  IMAD.U32 R4, RZ, RZ, UR4 ;  /* 0x00000004ff047e24 */ /* 0x000fe4000f8e00ff */
[----:B------:R-:W-:-:S03]  /*20a0*/  IMAD.U32 R3, RZ, RZ, UR4 ;  /* 0x00000004ff037e24 */ /* 0x000fc6000f8e00ff */
[----:B------:R-:W-:-:S05]  /*20b0*/  @P0 SHF.R.U32.HI R4, RZ, 0x2, R4 ;  /* 0x00000002ff040819 */ /* 0x000fca0000011604 */
[----:B------:R-:W-:-:S04]  /*20c0*/  @P0 IMAD.WIDE.U32 R4, R4, 0x24924925, RZ ;  /* 0x2492492504040825 */ /* 0x000fc800078e00ff */
[----:B------:R-:W-:-:S05]  /*20d0*/  @P0 IMAD R4, R5, -0x1c, R3 ;  /* 0xffffffe405040824 */ /* 0x000fca00078e0203 */
[----:B------:R-:W-:-:S05]  /*20e0*/  @P0 LEA R4, R4, UR41, 0x3 ;  /* 0x0000002904040c11 */ /* 0x000fca000f8e18ff */
[----:B------:R-:W-:-:S05]  /*20f0*/  @P0 VIADD R3, R4, 0xe0 ;  /* 0x000000e004030836 */ /* 0x000fca0000000000 */
[----:B------:R-:W-:-:S04]  /*2100*/  @P0 PRMT R3, R120, 0x654, R3 ;  /* 0x0000065478030816 */ /* 0x000fc80000000003 */
[----:B------:R1:W-:Y:S01]  /*2110*/  @P0 SYNCS.ARRIVE.TRANS64.RED.A1T0 RZ, [R3+URZ], RZ ;  /* 0x000000ff03ff09a7 */ /* 0x0003e2000810043f */
[----:B------:R-:W-:-:S13]  /*2120*/  ISETP.GT.U32.AND P0, PT, R16, 0x1, PT ;  /* 0x000000011000780c */ /* 0x000fda0003f04070 */
[----:B-1----:R-:W-:Y:S05]  /*2130*/  @P0 BRA `(.L_x_34) ;  /* 0x0000000000040947 */ /* 0x002fea0003800000 */
[----:B------:R-:W-:Y:S01]  /*2140*/  BPT.TRAP 0x1 ;  /* 0x000000040000795c */ /* 0x000fe20000300000 */
.L_x_34:
[----:B------:R-:W-:Y:S01]  /*2150*/  SHF.L.U32 R0, R133, 0x1f, RZ ;  /* 0x0000001f85007819 */ /* 0x000fe200000006ff */
[----:B------:R-:W-:Y:S01]  /*2160*/  UIADD3 UR39, UR44, UR39, URZ ;  /* 0x000000272c277290 */ /* 0x000fe2000fffe03f */
[----:B------:R-:W1:Y:S01]  /*2170*/  LDC R7, c[0x0][0x288] ;  /* 0x0000a200ff077b82 */ /* 0x000e620000000800 */
[----:B------:R-:W-:Y:S01]  /*2180*/  UISETP.GE.U32.AND UP1, UPT, UR44, 0x1c, UPT ;  /* 0x0000001c2c00788c */ /* 0x000fe2000bf26070 */
[----:B------:R-:W-:Y:S01]  /*2190*/  IMAD.SHL.U32 R8, R126, 0x2, RZ ;  /* 0x000000027e087824 */ /* 0x000fe200078e00ff */
[----:B------:R-:W-:Y:S02]  /*21a0*/  UISETP.GT.U32.AND UP0, UPT, UR39, 0x1b, UPT ;  /* 0x0000001b2700788c */ /* 0x000fe4000bf04070 */
[----:B------:R-:W-:Y:S02]  /*21b0*/  USHF.R.U32.HI UR4, URZ, 0x2, UR39 ;  /* 0x000000023f047899 */ /* 0x000fe40008011627 */
[----:B------:R-:W-:Y:S01]  /*21c0*/  UISETP.LT.U32.AND UP0, UPT, UR44, 0x1c, UP0 ;  /* 0x0000001c2c00788c */ /* 0x000fe20008701070 */
[----:B------:R-:W2:Y:S01]  /*21d0*/  SYNCS.PHASECHK.TRANS64.TRYWAIT P0, [R127+UR42+0x10], R0 ;  /* 0x000010007f0075a7 */ /* 0x000ea2000800016a */
[----:B------:R-:W-:Y:S01]  /*21e0*/  UIMAD.WIDE.U32 UR4, UR4, 0x24924925, URZ ;  /* 0x24924925040478a5 */ /* 0x000fe2000f8e003f */
[----:B------:R-:W-:Y:S01]  /*21f0*/  SHF.R.S32.HI R9, RZ, 0x1f, R8 ;  /* 0x0000001fff097819 */ /* 0x000fe20000011408 */
[----:B------:R-:W-:-:S02]  /*2200*/  USEL UR6, URZ, 0x1, !UP0 ;  /* 0x000000013f067887 */ /* 0x000fc4000c000000 */
[----:B------:R-:W-:Y:S02]  /*2210*/  UIMAD UR39, UR5, -0x1c, UR39 ;  /* 0xffffffe4052778a4 */ /* 0x000fe4000f8e0227 */
[----:B------:R-:W-:-:S04]  /*2220*/  ULOP3.LUT UR38, UR38, UR6, URZ, 0x3c, !UPT ;  /* 0x0000000626267292 */ /* 0x000fc8000f8e3c3f */
[----:B------:R-:W-:Y:S01]  /*2230*/  @UP1 ULOP3.LUT UR38, UR38, 0x1, UR5, 0x78, !UPT ;  /* 0x0000000126261892 */ /* 0x000fe2000f8e7805 */
[----:B-12---:R-:W-:Y:S11]  /*2240*/  @!P0 BRA `(.L_x_36) ;  /* 0x0000007000508947 */ /* 0x006ff60003800000 */
.L_x_282:
[----:B-1----:R-:W-:Y:S01]  /*2250*/  IMAD.SHL.U32 R0, R19, 0x40, RZ ;  /* 0x0000004013007824 */ /* 0x002fe200078e00ff */
[----:B------:R-:W-:Y:S01]  /*2260*/  ULDC UR6, c[0x0][0x284] ;  /* 0x0000a10000067ab9 */ /* 0x000fe20000000800 */
[----:B------:R-:W-:Y:S01]  /*2270*/  IMAD R22, R22, 0xc0, RZ ;  /* 0x000000c016167824 */ /* 0x000fe200078e02ff */
[----:B------:R-:W-:Y:S01]  /*2280*/  SHF.R.S32.HI R15, RZ, 0x1f, R2 ;  /* 0x0000001fff0f7819 */ /* 0x000fe20000011402 */
[----:B------:R-:W-:Y:S01]  /*2290*/  ULDC.64 UR4, c[0x0][0x5d0] ;  /* 0x0001740000047ab9 */ /* 0x000fe20000000a00 */
[----:B------:R-:W-:Y:S01]  /*22a0*/  ISETP.GE.AND P0, PT, R0, UR6, PT ;  /* 0x0000000600007c0c */ /* 0x000fe2000bf06270 */
[----:B------:R-:W-:Y:S01]  /*22b0*/  IMAD.WIDE.U32 R4, R2, UR4, R8 ;  /* 0x0000000402047c25 */ /* 0x000fe2000f8e0008 */
[----:B------:R-:W-:Y:S02]  /*22c0*/  SHF.R.S32.HI R14, RZ, 0x1f, R22 ;  /* 0x0000001fff0e7819 */ /* 0x000fe40000011416 */
[C---:B------:R-:W-:Y:S01]  /*22d0*/  ISETP.GE.OR P0, PT, R22.reuse, R7, P0 ;  /* 0x000000071600720c */ /* 0x040fe20000706670 */
[----:B------:R-:W-:Y:S01]  /*22e0*/  IMAD R3, R15, UR4, RZ ;  /* 0x000000040f037c24 */ /* 0x000fe2000f8e02ff */
[----:B------:R-:W-:-:S03]  /*22f0*/  IADD3 R4, P1, R22, R4, RZ ;  /* 0x0000000416047210 */ /* 0x000fc60007f3e0ff */
[----:B------:R-:W-:-:S05]  /*2300*/  IMAD R3, R2, UR5, R3 ;  /* 0x0000000502037c24 */ /* 0x000fca000f8e0203 */
[----:B------:R-:W-:-:S03]  /*2310*/  IADD3.X R5, R14, R5, R3, P1, !PT ;  /* 0x000000050e057210 */ /* 0x000fc60000ffe403 */
[----:B------:R-:W-:Y:S05]  /*2320*/  @P0 BRA `(.L_x_37) ;  /* 0x0000004800b00947 */ /* 0x000fea0003800000 */
[----:B0-----:R-:W0:Y:S01]  /*2330*/  LDC.64 R12, c[0x0][0x5c8] ;  /* 0x00017200ff0c7b82 */ /* 0x001e220000000a00 */
[----:B------:R-:W-:Y:S01]  /*2340*/  IMAD.WIDE R10, R19, 0x40, R124 ;  /* 0x00000040130a7825 */ /* 0x000fe200078e027c */
[----:B------:R-:W-:Y:S01]  /*2350*/  ULDC.64 UR4, c[0x0][0x5c0] ;  /* 0x0001700000047ab9 */ /* 0x000fe20000000a00 */
[----:B------:R-:W-:Y:S02]  /*2360*/  BSSY B0, `(.L_x_37) ;  /* 0x00004a8000007945 */ /* 0x000fe40003800000 */
[----:B------:R-:W-:Y:S02]  /*2370*/  IMAD.IADD R136, R131, 0x1, -R0 ;  /* 0x0000000183887824 */ /* 0x000fe400078e0a00 */
[-C--:B0-----:R-:W-:Y:S02]  /*2380*/  IMAD R3, R11, R12.reuse, RZ ;  /* 0x0000000c0b037224 */ /* 0x081fe400078e02ff */
[----:B------:R-:W-:-:S04]  /*2390*/  IMAD.WIDE.U32 R4, R10, R12, R4 ;  /* 0x0000000c0a047225 */ /* 0x000fc800078e0004 */
[----:B------:R-:W-:Y:S01]  /*23a0*/  IMAD R3, R10, R13, R3 ;  /* 0x0000000d0a037224 */ /* 0x000fe200078e0203 */
[----:B------:R-:W-:-:S03]  /*23b0*/  IADD3 R4, P0, R4, UR4, RZ ;  /* 0x0000000404047c10 */ /* 0x000fc6000ff1e0ff */
[----:B------:R-:W-:Y:S01]  /*23c0*/  IMAD.IADD R3, R5, 0x1, R3 ;  /* 0x0000000105037824 */ /* 0x000fe200078e0203 */
[----:B------:R-:W-:-:S04]  /*23d0*/  LEA R6, P1, R12, R4, 0x3 ;  /* 0x000000040c067211 */ /* 0x000fc800078218ff */
[----:B------:R-:W-:Y:S01]  /*23e0*/  IADD3.X R5, R3, UR5, RZ, P0, !PT ;  /* 0x0000000503057c10 */ /* 0x000fe200087fe4ff */
[----:B------:R-:W-:Y:S01]  /*23f0*/  IMAD R3, R126, -0x2, R7 ;  /* 0xfffffffe7e037824 */ /* 0x000fe200078e0207 */
[----:B-----5:R-:W-:Y:S02]  /*2400*/  ISETP.NE.AND P0, PT, R123, RZ, PT ;  /* 0x000000ff7b00720c */ /* 0x020fe40003f05270 */
[----:B------:R-:W-:Y:S01]  /*2410*/  LEA.HI.X R7, R12, R5, R13, 0x3, P1 ;  /* 0x000000050c077211 */ /* 0x000fe200008f1c0d */
[----:B------:R-:W-:-:S10]  /*2420*/  IMAD.IADD R0, R3, 0x1, -R22 ;  /* 0x0000000103007824 */ /* 0x000fd400078e0a16 */
[----:B------:R-:W-:Y:S05]  /*2430*/  @!P0 BRA `(.L_x_38) ;  /* 0x0000003400e08947 */ /* 0x000fea0003800000 */
[----:B------:R-:W0:Y:S01]  /*2440*/  LDC.64 R20, c[0x0][0x5b0] ;  /* 0x00016c00ff147b82 */ /* 0x000e220000000a00 */
[----:B------:R-:W-:Y:S01]  /*2450*/  ULDC.64 UR4, c[0x0][0x5b8] ;  /* 0x00016e0000047ab9 */ /* 0x000fe20000000a00 */
[----:B------:R-:W-:Y:S01]  /*2460*/  ISETP.GE.AND P1, PT, R136, 0x1, PT ;  /* 0x000000018800780c */ /* 0x000fe20003f26270 */
[----:B------:R-:W-:Y:S01]  /*2470*/  IMAD.WIDE.U32 R8, R2, UR4, R8 ;  /* 0x0000000402087c25 */ /* 0x000fe2000f8e0008 */
[----:B------:R-:W-:Y:S02]  /*2480*/  BSSY B1, `(.L_x_39) ;  /* 0x000000e000017945 */ /* 0x000fe40003800000 */
[----:B------:R-:W-:Y:S01]  /*2490*/  ISETP.LT.OR P5, PT, R0, 0x1, !P1 ;  /* 0x000000010000780c */ /* 0x000fe20004fa1670 */
[----:B------:R-:W-:Y:S01]  /*24a0*/  IMAD R3, R15, UR4, RZ ;  /* 0x000000040f037c24 */ /* 0x000fe2000f8e02ff */
[----:B------:R-:W1:Y:S01]  /*24b0*/  LDC.64 R134, c[0x0][0x5a8] ;  /* 0x00016a00ff867b82 */ /* 0x000e620000000a00 */
[----:B------:R-:W-:Y:S02]  /*24c0*/  IADD3 R12, P0, R22, R8, RZ ;  /* 0x00000008160c7210 */ /* 0x000fe40007f1e0ff */
[----:B------:R-:W-:-:S05]  /*24d0*/  IMAD R3, R2, UR5, R3 ;  /* 0x0000000502037c24 */ /* 0x000fca000f8e0203 */
[----:B------:R-:W-:Y:S01]  /*24e0*/  IADD3.X R13, R14, R9, R3, P0, !PT ;  /* 0x000000090e0d7210 */ /* 0x000fe200007fe403 */
[-C--:B0-----:R-:W-:Y:S02]  /*24f0*/  IMAD R8, R11, R20.reuse, RZ ;  /* 0x000000140b087224 */ /* 0x081fe400078e02ff */
[----:B------:R-:W-:-:S04]  /*2500*/  IMAD.WIDE.U32 R2, R10, R20, R12 ;  /* 0x000000140a027225 */ /* 0x000fc800078e000c */
[----:B------:R-:W-:Y:S01]  /*2510*/  IMAD R19, R10, R21, R8 ;  /* 0x000000150a137224 */ /* 0x000fe200078e0208 */
[----:B-1----:R-:W-:-:S04]  /*2520*/  IADD3 R2, P0, R2, R134, RZ ;  /* 0x0000008602027210 */ /* 0x002fc80007f1e0ff */
[----:B------:R-:W-:Y:S01]  /*2530*/  IADD3.X R3, R135, R3, R19, P0, !PT ;  /* 0x0000000387037210 */ /* 0x000fe200007fe413 */
[----:B------:R-:W-:Y:S08]  /*2540*/  @P5 BRA `(.L_x_40) ;  /* 0x0000000000045947 */ /* 0x000ff00003800000 */
[----:B------:R0:W5:Y:S02]  /*2550*/  LDG.E.U8 R132, desc[UR36][R2.64] ;  /* 0x0000002402847981 */ /* 0x000164000c1e1100 */
.L_x_40:
[----:B------:R-:W-:Y:S05]  /*2560*/  BSYNC B1 ;  /* 0x0000000000017941 */ /* 0x000fea0003800000 */
.L_x_39:
[----:B-----5:R-:W-:Y:S01]  /*2570*/  LOP3.LUT R11, R132, 0xffff, RZ, 0xc0, !PT ;  /* 0x0000ffff840b7812 */ /* 0x020fe200078ec0ff */
[----:B------:R-:W-:Y:S01]  /*2580*/  IMAD.SHL.U32 R8, R20, 0x8, RZ ;  /* 0x0000000814087824 */ /* 0x000fe200078e00ff */
[----:B------:R-:W-:Y:S01]  /*2590*/  ISETP.LT.OR P2, PT, R0, 0x2, !P1 ;  /* 0x000000020000780c */ /* 0x000fe20004f41670 */
[----:B------:R-:W-:Y:S01]  /*25a0*/  BSSY B1, `(.L_x_41) ;  /* 0x000000e000017945 */ /* 0x000fe20003800000 */
[----:B------:R-:W-:Y:S02]  /*25b0*/  PRMT R14, R11, 0x8880, RZ ;  /* 0x000088800b0e7816 */ /* 0x000fe400000000ff */
[----:B------:R-:W-:Y:S02]  /*25c0*/  SHF.L.U64.HI R9, R20, 0x3, R21 ;  /* 0x0000000314097819 */ /* 0x000fe40000010215 */
[----:B------:R-:W-:Y:S01]  /*25d0*/  ISETP.GE.AND P0, PT, R136, 0x9, PT ;  /* 0x000000098800780c */ /* 0x000fe20003f06270 */
[----:B------:R-:W-:Y:S02]  /*25e0*/  IMAD R11, R14, R123, RZ ;  /* 0x0000007b0e0b7224 */ /* 0x000fe400078e02ff */
[----:B------:R-:W-:-:S04]  /*25f0*/  IMAD.WIDE.U32 R8, R10, R20, R8 ;  /* 0x000000140a087225 */ /* 0x000fc800078e0008 */
[----:B------:R-:W-:Y:S01]  /*2600*/  @!P5 IMAD R15, R24, R122, R11 ;  /* 0x0000007a180fd224 */ /* 0x000fe200078e020b */
[----:B------:R-:W-:Y:S01]  /*2610*/  IADD3 R8, P3, P4, R12, R134, R8 ;  /* 0x000000860c087210 */ /* 0x000fe20007c7e008 */
[----:B------:R-:W-:-:S03]  /*2620*/  IMAD.IADD R14, R19, 0x1, R9 ;  /* 0x00000001130e7824 */ /* 0x000fc600078e0209 */
[----:B------:R1:W-:Y:S01]  /*2630*/  @!P5 STG.E.U8 desc[UR36][R4.64], R15 ;  /* 0x0000000f0400d986 */ /* 0x0003e2000c101124 */
[----:B------:R-:W-:Y:S08]  /*2640*/  @P2 BRA `(.L_x_42) ;  /* 0x00000000000c2947 */ /* 0x000ff00003800000 */
[----:B------:R-:W2:Y:S02]  /*2650*/  LDG.E.U8 R132, desc[UR36][R2.64+0x1] ;  /* 0x0000012402847981 */ /* 0x000ea4000c1e1100 */
[----:B--2---:R-:W-:-:S05]  /*2660*/  PRMT R10, R132, 0x8880, RZ ;  /* 0x00008880840a7816 */ /* 0x004fca00000000ff */
[----:B------:R-:W-:-:S07]  /*2670*/  IMAD R11, R10, R123, RZ ;  /* 0x0000007b0a0b7224 */ /* 0x000fce00078e02ff */
.L_x_42:
[----:B------:R-:W-:Y:S05]  /*2680*/  BSYNC B1 ;  /* 0x0000000000017941 */ /* 0x000fea0003800000 */
.L_x_41:
[C---:B------:R-:W-:Y:S01]  /*2690*/  ISETP.LT.OR P5, PT, R0.reuse, 0x1, !P0 ;  /* 0x000000010000780c */ /* 0x040fe200047a1670 */
[----:B------:R-:W-:Y:S01]  /*26a0*/  @!P2 IMAD R25, R25, R122, R11 ;  /* 0x0000007a1919a224 */ /* 0x000fe200078e020b */
[----:B------:R-:W-:Y:S01]  /*26b0*/  BSSY B1, `(.L_x_43) ;  /* 0x000000a000017945 */ /* 0x000fe20003800000 */
[----:B------:R-:W-:Y:S02]  /*26c0*/  IADD3.X R9, R13, R135, R14, P3, P4 ;  /* 0x000000870d097210 */ /* 0x000fe40001fe840e */
[C---:B------:R-:W-:Y:S01]  /*26d0*/  ISETP.LT.OR P3, PT, R0.reuse, 0x2, !P0 ;  /* 0x000000020000780c */ /* 0x040fe20004761670 */
[----:B------:R2:W-:Y:S01]  /*26e0*/  @!P2 STG.E.U8 desc[UR36][R4.64+0x1], R25 ;  /* 0x000001190400a986 */ /* 0x0005e2000c101124 */
[C---:B------:R-:W-:Y:S02]  /*26f0*/  ISETP.LT.OR P4, PT, R0.reuse, 0x9, !P1 ;  /* 0x000000090000780c */ /* 0x040fe40004f81670 */
[----:B------:R-:W-:-:S04]  /*2700*/  ISETP.LT.OR P2, PT, R0, 0xa, !P1 ;  /* 0x0000000a0000780c */ /* 0x000fc80004f41670 */
[----:B------:R-:W-:Y:S09]  /*2710*/  @P5 BRA `(.L_x_44) ;  /* 0x00000000000c5947 */ /* 0x000ff20003800000 */
[----:B------:R-:W3:Y:S02]  /*2720*/  LDG.E.U8 R132, desc[UR36][R8.64] ;  /* 0x0000002408847981 */ /* 0x000ee4000c1e1100 */
[----:B---3--:R-:W-:-:S05]  /*2730*/  PRMT R10, R132, 0x8880, RZ ;  /* 0x00008880840a7816 */ /* 0x008fca00000000ff */
[----:B------:R-:W-:-:S07]  /*2740*/  IMAD R11, R10, R123, RZ ;  /* 0x0000007b0a0b7224 */ /* 0x000fce00078e02ff */
.L_x_44:
[----:B------:R-:W-:Y:S05]  /*2750*/  BSYNC B1 ;  /* 0x0000000000017941 */ /* 0x000fea0003800000 */
.L_x_43:
[----:B------:R-:W-:Y:S01]  /*2760*/  @!P5 IMAD R13, R26, R122, R11 ;  /* 0x0000007a1a0dd224 */ /* 0x000fe200078e020b */
[----:B------:R-:W-:Y:S04]  /*2770*/  BSSY B1, `(.L_x_45) ;  /* 0x0000006000017945 */ /* 0x000fe80003800000 */
[----:B------:R3:W-:Y:S01]  /*2780*/  @!P5 STG.E.U8 desc[UR36][R6.64], R13 ;  /* 0x0000000d0600d986 */ /* 0x0007e2000c101124 */
[----:B------:R-:W-:Y:S05]  /*2790*/  @P3 BRA `(.L_x_46) ;  /* 0x00000000000c3947 */ /* 0x000fea0003800000 */
[----:B------:R-:W4:Y:S02]  /*27a0*/  LDG.E.U8 R132, desc[UR36][R8.64+0x1] ;  /* 0x0000012408847981 */ /* 0x000f24000c1e1100 */
[----:B----4-:R-:W-:-:S05]  /*27b0*/  PRMT R10, R132, 0x8880, RZ ;  /* 0x00008880840a7816 */ /* 0x010fca00000000ff */
[----:B------:R-:W-:-:S07]  /*27c0*/  IMAD R11, R10, R123, RZ ;  /* 0x0000007b0a0b7224 */ /* 0x000fce00078e02ff */
.L_x_46:
[----:B------:R-:W-:Y:S05]  /*27d0*/  BSYNC B1 ;  /* 0x0000000000017941 */ /* 0x000fea0003800000 */
.L_x_45:
[----:B------:R-:W-:Y:S01]  /*27e0*/  @!P3 IMAD R27, R27, R122, R11 ;  /* 0x0000007a1b1bb224 */ /* 0x000fe200078e020b */
[----:B------:R-:W-:Y:S04]  /*27f0*/  BSSY B1, `(.L_x_47) ;  /* 0x0000006000017945 */ /* 0x000fe80003800000 */
[----:B------:R4:W-:Y:S01]  /*2800*/  @!P3 STG.E.U8 desc[UR36][R6.64+0x1], R27 ;  /* 0x0000011b0600b986 */ /* 0x0009e2000c101124 */
[----:B------:R-:W-:Y:S05]  /*2810*/  @P4 BRA `(.L_x_48) ;  /* 0x00000000000c4947 */ /* 0x000fea0003800000 */
[----:B------:R-:W5:Y:S02]  /*2820*/  LDG.E.U8 R132, desc[UR36][R2.64+0x8] ;  /* 0x0000082402847981 */ /* 0x000f64000c1e1100 */
[----:B-----5:R-:W-:-:S05]  /*2830*/  PRMT R10, R132, 0x8880, RZ ;  /* 0x00008880840a7816 */ /* 0x020fca00000000ff */
[----:B------:R-:W-:-:S07]  /*2840*/  IMAD R11, R10, R123, RZ ;  /* 0x0000007b0a0b7224 */ /* 0x000fce00078e02ff */
.L_x_48:
[----:B------:R-:W-:Y:S05]  /*2850*/  BSYNC B1 ;  /* 0x0000000000017941 */ /* 0x000fea0003800000 */
.L_x_47:
[----:B---3--:R-:W-:Y:S01]  /*2860*/  @!P4 IMAD R13, R28, R122, R11 ;  /* 0x0000007a1c0dc224 */ /* 0x008fe200078e020b */
[----:B------:R-:W-:Y:S04]  /*2870*/  BSSY B1, `(.L_x_49) ;  /* 0x0000006000017945 */ /* 0x000fe80003800000 */
[----:B------:R3:W-:Y:S01]  /*2880*/  @!P4 STG.E.U8 desc[UR36][R4.64+0x8], R13 ;  /* 0x0000080d0400c986 */ /* 0x0007e2000c101124 */
[----:B------:R-:W-:Y:S05]  /*2890*/  @P2 BRA `(.L_x_50) ;  /* 0x00000000000c2947 */ /* 0x000fea0003800000 */
[----:B------:R-:W5:Y:S02]  /*28a0*/  LDG.E.U8 R132, desc[UR36][R2.64+0x9] ;  /* 0x0000092402847981 */ /* 0x000f64000c1e1100 */
[----:B-----5:R-:W-:-:S05]  /*28b0*/  PRMT R10, R132, 0x8880, RZ ;  /* 0x00008880840a7816 */ /* 0x020fca00000000ff */
[----:B------:R-:W-:-:S07]  /*28c0*/  IMAD R11, R10, R123, RZ ;  /* 0x0000007b0a0b7224 */ /* 0x000fce00078e02ff */
.L_x_50:
[----:B------:R-:W-:Y:S05]  /*28d0*/  BSYNC B1 ;  /* 0x0000000000017941 */ /* 0x000fea0003800000 */
.L_x_49:
[C---:B------:R-:W-:Y:S01]  /*28e0*/  ISETP.LT.OR P4, PT, R0.reuse, 0x9, !P0 ;  /* 0x000000090000780c */ /* 0x040fe20004781670 */
[----:B------:R-:W-:Y:S01]  /*28f0*/  @!P2 IMAD R29, R29, R122, R11 ;  /* 0x0000007a1d1da224 */ /* 0x000fe200078e020b */
[----:B------:R-:W-:Y:S01]  /*2900*/  BSSY B1, `(.L_x_51) ;  /* 0x0000009000017945 */ /* 0x000fe20003800000 */
[C---:B------:R-:W-:Y:S02]  /*2910*/  ISETP.LT.OR P3, PT, R0.reuse, 0xa, !P0 ;  /* 0x0000000a0000780c */ /* 0x040fe40004761670 */
[C---:B------:R-:W-:Y:S01]  /*2920*/  ISETP.LT.OR P5, PT, R0.reuse, 0x11, !P1 ;  /* 0x000000110000780c */ /* 0x040fe20004fa1670 */
[----:B------:R0:W-:Y:S01]  /*2930*/  @!P2 STG.E.U8 desc[UR36][R4.64+0x9], R29 ;  /* 0x0000091d0400a986 */ /* 0x0001e2000c101124 */
[----:B------:R-:W-:-:S06]  /*2940*/  ISETP.LT.OR P2, PT, R0, 0x12, !P1 ;  /* 0x000000120000780c */ /* 0x000fcc0004f41670 */
[----:B------:R-:W-:Y:S07]  /*2950*/  @P4 BRA `(.L_x_52) ;  /* 0x00000000000c4947 */ /* 0x000fee0003800000 */
[----:B------:R-:W5:Y:S02]  /*2960*/  LDG.E.U8 R132, desc[UR36][R8.64+0x8] ;  /* 0x0000082408847981 */ /* 0x000f64000c1e1100 */
[----:B-----5:R-:W-:-:S05]  /*2970*/  PRMT R10, R132, 0x8880, RZ ;  /* 0x00008880840a7816 */ /* 0x020fca00000000ff */
[----:B------:R-:W-:-:S07]  /*2980*/  IMAD R11, R10, R123, RZ ;  /* 0x0000007b0a0b7224 */ /* 0x000fce00078e02ff */
.L_x_52:
[----:B------:R-:W-:Y:S05]  /*2990*/  BSYNC B1 ;  /* 0x0000000000017941 */ /* 0x000fea0003800000 */
.L_x_51:
[----:B---3--:R-:W-:Y:S01]  /*29a0*/  @!P4 IMAD R13, R30, R122, R11 ;  /* 0x0000007a1e0dc224 */ /* 0x008fe200078e020b */
[----:B------:R-:W-:Y:S04]  /*29b0*/  BSSY B1, `(.L_x_53) ;  /* 0x0000006000017945 */ /* 0x000fe80003800000 */
[----:B------:R3:W-:Y:S01]  /*29c0*/  @!P4 STG.E.U8 desc[UR36][R6.64+0x8], R13 ;  /* 0x0000080d0600c986 */ /* 0x0007e2000c101124 */
[----:B------:R-:W-:Y:S05]  /*29d0*/  @P3 BRA `(.L_x_54) ;  /* 0x00000000000c3947 */ /* 0x000fea0003800000 */
[----:B------:R-:W5:Y:S02]  /*29e0*/  LDG.E.U8 R132, desc[UR36][R8.64+0x9] ;  /* 0x0000092408847981 */ /* 0x000f64000c1e1100 */
[----:B-----5:R-:W-:-:S05]  /*29f0*/  PRMT R10, R132, 0x8880, RZ ;  /* 0x00008880840a7816 */ /* 0x020fca00000000ff */
[----:B------:R-:W-:-:S07]  /*2a00*/  IMAD R11, R10, R123, RZ ;  /* 0x0000007b0a0b7224 */ /* 0x000fce00078e02ff */
.L_x_54:
[----:B------:R-:W-:Y:S05]  /*2a10*/  BSYNC B1 ;  /* 0x0000000000017941 */ /* 0x000fea0003800000 */
.L_x_53:
[----:B------:R-:W-:Y:S01]  /*2a20*/  @!P3 IMAD R31, R31, R122, R11 ;  /* 0x0000007a1f1fb224 */ /* 0x000fe200078e020b */
[----:B------:R-:W-:Y:S04]  /*2a30*/  BSSY B1, `(.L_x_55) ;  /* 0x0000006000017945 */ /* 0x000fe80003800000 */
[----:B------:R0:W-:Y:S01]  /*2a40*/  @!P3 STG.E.U8 desc[UR36][R6.64+0x9], R31 ;  /* 0x0000091f0600b986 */ /* 0x0001e2000c101124 */
[----:B------:R-:W-:Y:S05]  /*2a50*/  @P5 BRA `(.L_x_56) ;  /* 0x00000000000c5947 */ /* 0x000fea0003800000 */
[----:B------:R-:W5:Y:S02]  /*2a60*/  LDG.E.U8 R132, desc[UR36][R2.64+0x10] ;  /* 0x0000102402847981 */ /* 0x000f64000c1e1100 */
[----:B-----5:R-:W-:-:S05]  /*2a70*/  PRMT R10, R132, 0x8880, RZ ;  /* 0x00008880840a7816 */ /* 0x020fca00000000ff */
[----:B------:R-:W-:-:S07]  /*2a80*/  IMAD R11, R10, R123, RZ ;  /* 0x0000007b0a0b7224 */ /* 0x000fce00078e02ff */
.L_x_56:
[----:B------:R-:W-:Y:S05]  /*2a90*/  BSYNC B1 ;  /* 0x0000000000017941 */ /* 0x000fea0003800000 */
.L_x_55:
[----:B---3--:R-:W-:Y:S01]  /*2aa0*/  @!P5 IMAD R13, R32, R122, R11 ;  /* 0x0000007a200dd224 */ /* 0x008fe200078e020b */
[----:B------:R-:W-:Y:S04]  /*2ab0*/  BSSY B1, `(.L_x_57) ;  /* 0x0000006000017945 */ /* 0x000fe80003800000 */
[----:B------:R3:W-:Y:S01]  /*2ac0*/  @!P5 STG.E.U8 desc[UR36][R4.64+0x10], R13 ;  /* 0x0000100d0400d986 */ /* 0x0007e2000c101124 */
[----:B------:R-:W-:Y:S05]  /*2ad0*/  @P2 BRA `(.L_x_58) ;  /* 0x00000000000c2947 */ /* 0x000fea0003800000 */
[----:B------:R-:W5:Y:S02]  /*2ae0*/  LDG.E.U8 R132, desc[UR36][R2.64+0x11] ;  /* 0x0000112402847981 */ /* 0x000f64000c1e1100 */
[----:B-----5:R-:W-:-:S05]  /*2af0*/  PRMT R10, R132, 0x8880, RZ ;  /* 0x00008880840a7816 */ /* 0x020fca00000000ff */
[----:B------:R-:W-:-:S07]  /*2b00*/  IMAD R11, R10, R123, RZ ;  /* 0x0000007b0a0b7224 */ /* 0x000fce00078e02ff */
.L_x_58:
[----:B------:R-:W-:Y:S05]  /*2b10*/  BSYNC B1 ;  /* 0x0000000000017941 */ /* 0x000fea0003800000 */
.L_x_57:
        /* <DEDUP_REMOVED lines=11> */
.L_x_60:
[----:B------:R-:W-:Y:S05]  /*2bd0*/  BSYNC B1 ;  /* 0x0000000000017941 */ /* 0x000fea0003800000 */
.L_x_59:
[----:B---3--:R-:W-:Y:S01]  /*2be0*/  @!P4 IMAD R13, R34, R122, R11 ;  /* 0x0000007a220dc224 */ /* 0x008fe200078e020b */
[----:B------:R-:W-:Y:S04]  /*2bf0*/  BSSY B1, `(.L_x_61) ;  /* 0x0000006000017945 */ /* 0x000fe80003800000 */
[----:B------:R3:W-:Y:S01]  /*2c00*/  @!P4 STG.E.U8 desc[UR36][R6.64+0x10], R13 ;  /* 0x0000100d0600c986 */ /* 0x0007e2000c101124 */
[----:B------:R-:W-:Y:S05]  /*2c10*/  @P3 BRA `(.L_x_62) ;  /* 0x00000000000c3947 */ /* 0x000fea0003800000 */
[----:B------:R-:W5:Y:S02]  /*2c20*/  LDG.E.U8 R132, desc[UR36][R8.64+0x11] ;  /* 0x0000112408847981 */ /* 0x000f64000c1e1100 */
[----:B-----5:R-:W-:-:S05]  /*2c30*/  PRMT R10, R132, 0x8880, RZ ;  /* 0x00008880840a7816 */ /* 0x020fca00000000ff */
[----:B------:R-:W-:-:S07]  /*2c40*/  IMAD R11, R10, R123, RZ ;  /* 0x0000007b0a0b7224 */ /* 0x000fce00078e02ff */
.L_x_62:
[----:B------:R-:W-:Y:S05]  /*2c50*/  BSYNC B1 ;  /* 0x0000000000017941 */ /* 0x000fea0003800000 */
.L_x_61:
[----:B------:R-:W-:Y:S01]  /*2c60*/  @!P3 IMAD R35, R35, R122, R11 ;  /* 0x0000007a2323b224 */ /* 0x000fe200078e020b */
[----:B------:R-:W-:Y:S04]  /*2c70*/  BSSY B1, `(.L_x_63) ;  /* 0x0000006000017945 */ /* 0x000fe80003800000 */
[----:B------:R0:W-:Y:S01]  /*2c80*/  @!P3 STG.E.U8 desc[UR36][R6.64+0x11], R35 ;  /* 0x000011230600b986 */ /* 0x0001e2000c101124 */
[----:B------:R-:W-:Y:S05]  /*2c90*/  @P5 BRA `(.L_x_64) ;  /* 0x00000000000c5947 */ /* 0x000fea0003800000 */
[----:B------:R-:W5:Y:S02]  /*2ca0*/  LDG.E.U8 R132, desc[UR36][R2.64+0x18] ;  /* 0x0000182402847981 */ /* 0x000f64000c1e1100 */
[----:B-----5:R-:W-:-:S05]  /*2cb0*/  PRMT R10, R132, 0x8880, RZ ;  /* 0x00008880840a7816 */ /* 0x020fca00000000ff */
[----:B------:R-:W-:-:S07]  /*2cc0*/  IMAD R11, R10, R123, RZ ;  /* 0x0000007b0a0b7224 */ /* 0x000fce00078e02ff */
.L_x_64:
[----:B------:R-:W-:Y:S05]  /*2cd0*/  BSYNC B1 ;  /* 0x0000000000017941 */ /* 0x000fea0003800000 */
.L_x_63:
[----:B---3--:R-:W-:Y:S01]  /*2ce0*/  @!P5 IMAD R13, R36, R122, R11 ;  /* 0x0000007a240dd224 */ /* 0x008fe200078e020b */
[----:B------:R-:W-:Y:S04]  /*2cf0*/  BSSY B1, `(.L_x_65) ;  /* 0x0000006000017945 */ /* 0x000fe80003800000 */
[----:B------:R3:W-:Y:S01]  /*2d00*/  @!P5 STG.E.U8 desc[UR36][R4.64+0x18], R13 ;  /* 0x0000180d0400d986 */ /* 0x0007e2000c101124 */
[----:B------:R-:W-:Y:S05]  /*2d10*/  @P2 BRA `(.L_x_66) ;  /* 0x00000000000c2947 */ /* 0x000fea0003800000 */
[----:B------:R-:W5:Y:S02]  /*2d20*/  LDG.E.U8 R132, desc[UR36][R2.64+0x19] ;  /* 0x0000192402847981 */ /* 0x000f64000c1e1100 */
[----:B-----5:R-:W-:-:S05]  /*2d30*/  PRMT R10, R132, 0x8880, RZ ;  /* 0x00008880840a7816 */ /* 0x020fca00000000ff */
[----:B------:R-:W-:-:S07]  /*2d40*/  IMAD R11, R10, R123, RZ ;  /* 0x0000007b0a0b7224 */ /* 0x000fce00078e02ff */
.L_x_66:
[----:B------:R-:W-:Y:S05]  /*2d50*/  BSYNC B1 ;  /* 0x0000000000017941 */ /* 0x000fea0003800000 */
.L_x_65:
        /* <DEDUP_REMOVED lines=11> */
.L_x_68:
[----:B------:R-:W-:Y:S05]  /*2e10*/  BSYNC B1 ;  /* 0x0000000000017941 */ /* 0x000fea0003800000 */
.L_x_67:
[----:B---3--:R-:W-:Y:S01]  /*2e20*/  @!P4 IMAD R13, R38, R122, R11 ;  /* 0x0000007a260dc224 */ /* 0x008fe200078e020b */
[----:B------:R-:W-:Y:S04]  /*2e30*/  BSSY B1, `(.L_x_69) ;  /* 0x0000006000017945 */ /* 0x000fe80003800000 */
[----:B------:R3:W-:Y:S01]  /*2e40*/  @!P4 STG.E.U8 desc[UR36][R6.64+0x18], R13 ;  /* 0x0000180d0600c986 */ /* 0x0007e2000c101124 */
[----:B------:R-:W-:Y:S05]  /*2e50*/  @P3 BRA `(.L_x_70) ;  /* 0x00000000000c3947 */ /* 0x000fea0003800000 */
[----:B------:R-:W5:Y:S02]  /*2e60*/  LDG.E.U8 R132, desc[UR36][R8.64+0x19] ;  /* 0x0000192408847981 */ /* 0x000f64000c1e1100 */
[----:B-----5:R-:W-:-:S05]  /*2e70*/  PRMT R10, R132, 0x8880, RZ ;  /* 0x00008880840a7816 */ /* 0x020fca00000000ff */
[----:B------:R-:W-:-:S07]  /*2e80*/  IMAD R11, R10, R123, RZ ;  /* 0x0000007b0a0b7224 */ /* 0x000fce00078e02ff */
.L_x_70:
[----:B------:R-:W-:Y:S05]  /*2e90*/  BSYNC B1 ;  /* 0x0000000000017941 */ /* 0x000fea0003800000 */
.L_x_69:
[----:B------:R-:W-:Y:S01]  /*2ea0*/  @!P3 IMAD R39, R39, R122, R11 ;  /* 0x0000007a2727b224 */ /* 0x000fe200078e020b */
[----:B------:R-:W-:Y:S04]  /*2eb0*/  BSSY B1, `(.L_x_71) ;  /* 0x0000006000017945 */ /* 0x000fe80003800000 */
[----:B------:R0:W-:Y:S01]  /*2ec0*/  @!P3 STG.E.U8 desc[UR36][R6.64+0x19], R39 ;  /* 0x000019270600b986 */ /* 0x0001e2000c101124 */
[----:B------:R-:W-:Y:S05]  /*2ed0*/  @P5 BRA `(.L_x_72) ;  /* 0x00000000000c5947 */ /* 0x000fea0003800000 */
[----:B------:R-:W5:Y:S02]  /*2ee0*/  LDG.E.U8 R132, desc[UR36][R2.64+0x20] ;  /* 0x0000202402847981 */ /* 0x000f64000c1e1100 */
[----:B-----5:R-:W-:-:S05]  /*2ef0*/  PRMT R10, R132, 0x8880, RZ ;  /* 0x00008880840a7816 */ /* 0x020fca00000000ff */
[----:B------:R-:W-:-:S07]  /*2f00*/  IMAD R11, R10, R123, RZ ;  /* 0x0000007b0a0b7224 */ /* 0x000fce00078e02ff */
.L_x_72:
[----:B------:R-:W-:Y:S05]  /*2f10*/  BSYNC B1 ;  /* 0x0000000000017941 */ /* 0x000fea0003800000 */
.L_x_71:
[----:B---3--:R-:W-:Y:S01]  /*2f20*/  @!P5 IMAD R13, R40, R122, R11 ;  /* 0x0000007a280dd224 */ /* 0x008fe200078e020b */
[----:B------:R-:W-:Y:S04]  /*2f30*/  BSSY B1, `(.L_x_73) ;  /* 0x0000006000017945 */ /* 0x000fe80003800000 */
[----:B------:R3:W-:Y:S01]  /*2f40*/  @!P5 STG.E.U8 desc[UR36][R4.64+0x20], R13 ;  /* 0x0000200d0400d986 */ /* 0x0007e2000c101124 */
[----:B------:R-:W-:Y:S05]  /*2f50*/  @P2 BRA `(.L_x_74) ;  /* 0x00000000000c2947 */ /* 0x000fea0003800000 */
[----:B------:R-:W5:Y:S02]  /*2f60*/  LDG.E.U8 R132, desc[UR36][R2.64+0x21] ;  /* 0x0000212402847981 */ /* 0x000f64000c1e1100 */
[----:B-----5:R-:W-:-:S05]  /*2f70*/  PRMT R10, R132, 0x8880, RZ ;  /* 0x00008880840a7816 */ /* 0x020fca00000000ff */
[----:B------:R-:W-:-:S07]  /*2f80*/  IMAD R11, R10, R123, RZ ;  /* 0x0000007b0a0b7224 */ /* 0x000fce00078e02ff */
.L_x_74:
[----:B------:R-:W-:Y:S05]  /*2f90*/  BSYNC B1 ;  /* 0x0000000000017941 */ /* 0x000fea0003800000 */
.L_x_73:
        /* <DEDUP_REMOVED lines=11> */
.L_x_76:
[----:B------:R-:W-:Y:S05]  /*3050*/  BSYNC B1 ;  /* 0x0000000000017941 */ /* 0x000fea0003800000 */
.L_x_75:
[----:B---3--:R-:W-:Y:S01]  /*3060*/  @!P4 IMAD R13, R42, R122, R11 ;  /* 0x0000007a2a0dc224 */ /* 0x008fe200078e020b */
[----:B------:R-:W-:Y:S04]  /*3070*/  BSSY B1, `(.L_x_77) ;  /* 0x0000006000017945 */ /* 0x000fe80003800000 */
[----:B------:R3:W-:Y:S01]  /*3080*/  @!P4 STG.E.U8 desc[UR36][R6.64+0x20], R13 ;  /* 0x0000200d0600c986 */ /* 0x0007e2000c101124 */
[----:B------:R-:W-:Y:S05]  /*3090*/  @P3 BRA `(.L_x_78) ;  /* 0x00000000000c3947 */ /* 0x000fea0003800000 */
[----:B------:R-:W5:Y:S02]  /*30a0*/  LDG.E.U8 R132, desc[UR36][R8.64+0x21] ;  /* 0x0000212408847981 */ /* 0x000f64000c1e1100 */
[----:B-----5:R-:W-:-:S05]  /*30b0*/  PRMT R10, R132, 0x8880, RZ ;  /* 0x00008880840a7816 */ /* 0x020fca00000000ff */
[----:B------:R-:W-:-:S07]  /*30c0*/  IMAD R11, R10, R123, RZ ;  /* 0x0000007b0a0b7224 */ /* 0x000fce00078e02ff */
.L_x_78:
[----:B------:R-:W-:Y:S05]  /*30d0*/  BSYNC B1 ;  /* 0x0000000000017941 */ /* 0x000fea0003800000 */
.L_x_77:
[----:B------:R-:W-:Y:S01]  /*30e0*/  @!P3 IMAD R43, R43, R122, R11 ;  /* 0x0000007a2b2bb224 */ /* 0x000fe200078e020b */
[----:B------:R-:W-:Y:S04]  /*30f0*/  BSSY B1, `(.L_x_79) ;  /* 0x0000006000017945 */ /* 0x000fe80003800000 */
[----:B------:R0:W-:Y:S01]  /*3100*/  @!P3 STG.E.U8 desc[UR36][R6.64+0x21], R43 ;  /* 0x0000212b0600b986 */ /* 0x0001e2000c101124 */
[----:B------:R-:W-:Y:S05]  /*3110*/  @P5 BRA `(.L_x_80) ;  /* 0x00000000000c5947 */ /* 0x000fea0003800000 */
[----:B------:R-:W5:Y:S02]  /*3120*/  LDG.E.U8 R132, desc[UR36][R2.64+0x28] ;  /* 0x0000282402847981 */ /* 0x000f64000c1e1100 */
[----:B-----5:R-:W-:-:S05]  /*3130*/  PRMT R10, R132, 0x8880, RZ ;  /* 0x00008880840a7816 */ /* 0x020fca00000000ff */
[----:B------:R-:W-:-:S07]  /*3140*/  IMAD R11, R10, R123, RZ ;  /* 0x0000007b0a0b7224 */ /* 0x000fce00078e02ff */
.L_x_80:
[----:B------:R-:W-:Y:S05]  /*3150*/  BSYNC B1 ;  /* 0x0000000000017941 */ /* 0x000fea0003800000 */
.L_x_79:
[----:B---3--:R-:W-:Y:S01]  /*3160*/  @!P5 IMAD R13, R44, R122, R11 ;  /* 0x0000007a2c0dd224 */ /* 0x008fe200078e020b */
[----:B------:R-:W-:Y:S04]  /*3170*/  BSSY B1, `(.L_x_81) ;  /* 0x0000006000017945 */ /* 0x000fe80003800000 */
[----:B------:R3:W-:Y:S01]  /*3180*/  @!P5 STG.E.U8 desc[UR36][R4.64+0x28], R13 ;  /* 0x0000280d0400d986 */ /* 0x0007e2000c101124 */
[----:B------:R-:W-:Y:S05]  /*3190*/  @P2 BRA `(.L_x_82) ;  /* 0x00000000000c2947 */ /* 0x000fea0003800000 */
[----:B------:R-:W5:Y:S02]  /*31a0*/  LDG.E.U8 R132, desc[UR36][R2.64+0x29] ;  /* 0x0000292402847981 */ /* 0x000f64000c1e1100 */
[----:B-----5:R-:W-:-:S05]  /*31b0*/  PRMT R10, R132, 0x8880, RZ ;  /* 0x00008880840a7816 */ /* 0x020fca00000000ff */
[----:B------:R-:W-:-:S07]  /*31c0*/  IMAD R11, R10, R123, RZ ;  /* 0x0000007b0a0b7224 */ /* 0x000fce00078e02ff */
.L_x_82:
[----:B------:R-:W-:Y:S05]  /*31d0*/  BSYNC B1 ;  /* 0x0000000000017941 */ /* 0x000fea0003800000 */
.L_x_81:
        /* <DEDUP_REMOVED lines=11> */
.L_x_84:
[----:B------:R-:W-:Y:S05]  /*3290*/  BSYNC B1 ;  /* 0x0000000000017941 */ /* 0x000fea0003800000 */
.L_x_83:
[----:B---3--:R-:W-:Y:S01]  /*32a0*/  @!P4 IMAD R13, R46, R122, R11 ;  /* 0x0000007a2e0dc224 */ /* 0x008fe200078e020b */
[----:B------:R-:W-:Y:S04]  /*32b0*/  BSSY B1, `(.L_x_85) ;  /* 0x0000006000017945 */ /* 0x000fe80003800000 */
[----:B------:R3:W-:Y:S01]  /*32c0*/  @!P4 STG.E.U8 desc[UR36][R6.64+0x28], R13 ;  /* 0x0000280d0600c986 */ /* 0x0007e2000c101124 */
[----:B------:R-:W-:Y:S05]  /*32d0*/  @P3 BRA `(.L_x_86) ;  /* 0x00000000000c3947 */ /* 0x000fea0003800000 */
[----:B------:R-:W5:Y:S02]  /*32e0*/  LDG.E.U8 R132, desc[UR36][R8.64+0x29] ;  /* 0x0000292408847981 */ /* 0x000f64000c1e1100 */
[----:B-----5:R-:W-:-:S05]  /*32f0*/  PRMT R10, R132, 0x8880, RZ ;  /* 0x00008880840a7816 */ /* 0x020fca00000000ff */
[----:B------:R-:W-:-:S07]  /*3300*/  IMAD R11, R10, R123, RZ ;  /* 0x0000007b0a0b7224 */ /* 0x000fce00078e02ff */
.L_x_86:
[----:B------:R-:W-:Y:S05]  /*3310*/  BSYNC B1 ;  /* 0x0000000000017941 */ /* 0x000fea0003800000 */
.L_x_85:
[----:B------:R-:W-:Y:S01]  /*3320*/  @!P3 IMAD R47, R47, R122, R11 ;  /* 0x0000007a2f2fb224 */ /* 0x000fe200078e020b */
[----:B------:R-:W-:Y:S04]  /*3330*/  BSSY B1, `(.L_x_87) ;  /* 0x0000006000017945 */ /* 0x000fe80003800000 */
[----:B------:R0:W-:Y:S01]  /*3340*/  @!P3 STG.E.U8 desc[UR36][R6.64+0x29], R47 ;  /* 0x0000292f0600b986 */ /* 0x0001e2000c101124 */
[----:B------:R-:W-:Y:S05]  /*3350*/  @P5 BRA `(.L_x_88) ;  /* 0x00000000000c5947 */ /* 0x000fea0003800000 */
[----:B------:R-:W5:Y:S02]  /*3360*/  LDG.E.U8 R132, desc[UR36][R2.64+0x30] ;  /* 0x0000302402847981 */ /* 0x000f64000c1e1100 */
[----:B-----5:R-:W-:-:S05]  /*3370*/  PRMT R10, R132, 0x8880, RZ ;  /* 0x00008880840a7816 */ /* 0x020fca00000000ff */
[----:B------:R-:W-:-:S07]  /*3380*/  IMAD R11, R10, R123, RZ ;  /* 0x0000007b0a0b7224 */ /* 0x000fce00078e02ff */
.L_x_88:
[----:B------:R-:W-:Y:S05]  /*3390*/  BSYNC B1 ;  /* 0x0000000000017941 */ /* 0x000fea0003800000 */
.L_x_87:
[----:B---3--:R-:W-:Y:S01]  /*33a0*/  @!P5 IMAD R13, R48, R122, R11 ;  /* 0x0000007a300dd224 */ /* 0x008fe200078e020b */
[----:B------:R-:W-:Y:S04]  /*33b0*/  BSSY B1, `(.L_x_89) ;  /* 0x0000006000017945 */ /* 0x000fe80003800000 */
[----:B------:R3:W-:Y:S01]  /*33c0*/  @!P5 STG.E.U8 desc[UR36][R4.64+0x30], R13 ;  /* 0x0000300d0400d986 */ /* 0x0007e2000c101124 */
[----:B------:R-:W-:Y:S05]  /*33d0*/  @P2 BRA `(.L_x_90) ;  /* 0x00000000000c2947 */ /* 0x000fea0003800000 */
[----:B------:R-:W5:Y:S02]  /*33e0*/  LDG.E.U8 R132, desc[UR36][R2.64+0x31] ;  /* 0x0000312402847981 */ /* 0x000f64000c1e1100 */
[----:B-----5:R-:W-:-:S05]  /*33f0*/  PRMT R10, R132, 0x8880, RZ ;  /* 0x00008880840a7816 */ /* 0x020fca00000000ff */
[----:B------:R-:W-:-:S07]  /*3400*/  IMAD R11, R10, R123, RZ ;  /* 0x0000007b0a0b7224 */ /* 0x000fce00078e02ff */
.L_x_90:
[----:B------:R-:W-:Y:S05]  /*3410*/  BSYNC B1 ;  /* 0x0000000000017941 */ /* 0x000fea0003800000 */
.L_x_89:
        /* <DEDUP_REMOVED lines=11> */
.L_x_92:
[----:B------:R-:W-:Y:S05]  /*34d0*/  BSYNC B1 ;  /* 0x0000000000017941 */ /* 0x000fea0003800000 */
.L_x_91:
[----:B---3--:R-:W-:Y:S01]  /*34e0*/  @!P4 IMAD R13, R50, R122, R11 ;  /* 0x0000007a320dc224 */ /* 0x008fe200078e020b */
[----:B------:R-:W-:Y:S04]  /*34f0*/  BSSY B1, `(.L_x_93) ;  /* 0x0000006000017945 */ /* 0x000fe80003800000 */
[----:B------:R3:W-:Y:S01]  /*3500*/  @!P4 STG.E.U8 desc[UR36][R6.64+0x30], R13 ;  /* 0x0000300d0600c986 */ /* 0x0007e2000c101124 */
[----:B------:R-:W-:Y:S05]  /*3510*/  @P3 BRA `(.L_x_94) ;  /* 0x00000000000c3947 */ /* 0x000fea0003800000 */
[----:B------:R-:W5:Y:S02]  /*3520*/  LDG.E.U8 R132, desc[UR36][R8.64+0x31] ;  /* 0x0000312408847981 */ /* 0x000f64000c1e1100 */
[----:B-----5:R-:W-:-:S05]  /*3530*/  PRMT R10, R132, 0x8880, RZ ;  /* 0x00008880840a7816 */ /* 0x020fca00000000ff */
[----:B------:R-:W-:-:S07]  /*3540*/  IMAD R11, R10, R123, RZ ;  /* 0x0000007b0a0b7224 */ /* 0x000fce00078e02ff */
.L_x_94:
[----:B------:R-:W-:Y:S05]  /*3550*/  BSYNC B1 ;  /* 0x0000000000017941 */ /* 0x000fea0003800000 */
.L_x_93:
[----:B------:R-:W-:Y:S01]  /*3560*/  @!P3 IMAD R51, R51, R122, R11 ;  /* 0x0000007a3333b224 */ /* 0x000fe200078e020b */
[----:B------:R-:W-:Y:S04]  /*3570*/  BSSY B1, `(.L_x_95) ;  /* 0x0000006000017945 */ /* 0x000fe80003800000 */
[----:B------:R0:W-:Y:S01]  /*3580*/  @!P3 STG.E.U8 desc[UR36][R6.64+0x31], R51 ;  /* 0x000031330600b986 */ /* 0x0001e2000c101124 */
[----:B------:R-:W-:Y:S05]  /*3590*/  @P5 BRA `(.L_x_96) ;  /* 0x00000000000c5947 */ /* 0x000fea0003800000 */
[----:B------:R-:W5:Y:S02]  /*35a0*/  LDG.E.U8 R132, desc[UR36][R2.64+0x38] ;  /* 0x0000382402847981 */ /* 0x000f64000c1e1100 */
[----:B-----5:R-:W-:-:S05]  /*35b0*/  PRMT R10, R132, 0x8880, RZ ;  /* 0x00008880840a7816 */ /* 0x020fca00000000ff */
[----:B------:R-:W-:-:S07]  /*35c0*/  IMAD R11, R10, R123, RZ ;  /* 0x0000007b0a0b7224 */ /* 0x000fce00078e02ff */
.L_x_96:
[----:B------:R-:W-:Y:S05]  /*35d0*/  BSYNC B1 ;  /* 0x0000000000017941 */ /* 0x000fea0003800000 */
.L_x_95:
[----:B---3--:R-:W-:Y:S01]  /*35e0*/  @!P5 IMAD R13, R52, R122, R11 ;  /* 0x0000007a340dd224 */ /* 0x008fe200078e020b */
[----:B------:R-:W-:Y:S04]  /*35f0*/  BSSY B1, `(.L_x_97) ;  /* 0x0000006000017945 */ /* 0x000fe80003800000 */
[----:B------:R3:W-:Y:S01]  /*3600*/  @!P5 STG.E.U8 desc[UR36][R4.64+0x38], R13 ;  /* 0x0000380d0400d986 */ /* 0x0007e2000c101124 */
[----:B------:R-:W-:Y:S05]  /*3610*/  @P2 BRA `(.L_x_98) ;  /* 0x00000000000c2947 */ /* 0x000fea0003800000 */
[----:B------:R-:W5:Y:S02]  /*3620*/  LDG.E.U8 R132, desc[UR36][R2.64+0x39] ;  /* 0x0000392402847981 */ /* 0x000f64000c1e1100 */
[----:B-----5:R-:W-:-:S05]  /*3630*/  PRMT R10, R132, 0x8880, RZ ;  /* 0x00008880840a7816 */ /* 0x020fca00000000ff */
[----:B------:R-:W-:-:S07]  /*3640*/  IMAD R11, R10, R123, RZ ;  /* 0x0000007b0a0b7224 */ /* 0x000fce00078e02ff */
.L_x_98:
[----:B------:R-:W-:Y:S05]  /*3650*/  BSYNC B1 ;  /* 0x0000000000017941 */ /* 0x000fea0003800000 */
.L_x_97:
        /* <DEDUP_REMOVED lines=11> */
.L_x_100:
[----:B------:R-:W-:Y:S05]  /*3710*/  BSYNC B1 ;  /* 0x0000000000017941 */ /* 0x000fea0003800000 */
.L_x_99:
[----:B---3--:R-:W-:Y:S01]  /*3720*/  @!P4 IMAD R13, R54, R122, R11 ;  /* 0x0000007a360dc224 */ /* 0x008fe200078e020b */
[----:B------:R-:W-:Y:S04]  /*3730*/  BSSY B1, `(.L_x_101) ;  /* 0x0000006000017945 */ /* 0x000fe80003800000 */
[----:B------:R3:W-:Y:S01]  /*3740*/  @!P4 STG.E.U8 desc[UR36][R6.64+0x38], R13 ;  /* 0x0000380d0600c986 */ /* 0x0007e2000c101124 */
[----:B------:R-:W-:Y:S05]  /*3750*/  @P3 BRA `(.L_x_102) ;  /* 0x00000000000c3947 */ /* 0x000fea0003800000 */
[----:B------:R-:W5:Y:S02]  /*3760*/  LDG.E.U8 R132, desc[UR36][R8.64+0x39] ;  /* 0x0000392408847981 */ /* 0x000f64000c1e1100 */
[----:B-----5:R-:W-:-:S05]  /*3770*/  PRMT R10, R132, 0x8880, RZ ;  /* 0x00008880840a7816 */ /* 0x020fca00000000ff */
[----:B------:R-:W-:-:S07]  /*3780*/  IMAD R11, R10, R123, RZ ;  /* 0x0000007b0a0b7224 */ /* 0x000fce00078e02ff */
.L_x_102:
[----:B------:R-:W-:Y:S05]  /*3790*/  BSYNC B1 ;  /* 0x0000000000017941 */ /* 0x000fea0003800000 */
.L_x_101:
[----:B------:R-:W-:Y:S01]  /*37a0*/  @!P3 IMAD R55, R55, R122, R11 ;  /* 0x0000007a3737b224 */ /* 0x000fe200078e020b */
[----:B------:R-:W-:Y:S04]  /*37b0*/  BSSY B1, `(.L_x_103) ;  /* 0x0000006000017945 */ /* 0x000fe80003800000 */
[----:B------:R0:W-:Y:S01]  /*37c0*/  @!P3 STG.E.U8 desc[UR36][R6.64+0x39], R55 ;  /* 0x000039370600b986 */ /* 0x0001e2000c101124 */
[----:B------:R-:W-:Y:S05]  /*37d0*/  @P5 BRA `(.L_x_104) ;  /* 0x00000000000c5947 */ /* 0x000fea0003800000 */
[----:B------:R-:W5:Y:S02]  /*37e0*/  LDG.E.U8 R132, desc[UR36][R2.64+0x40] ;  /* 0x0000402402847981 */ /* 0x000f64000c1e1100 */
[----:B-----5:R-:W-:-:S05]  /*37f0*/  PRMT R10, R132, 0x8880, RZ ;  /* 0x00008880840a7816 */ /* 0x020fca00000000ff */
[----:B------:R-:W-:-:S07]  /*3800*/  IMAD R11, R10, R123, RZ ;  /* 0x0000007b0a0b7224 */ /* 0x000fce00078e02ff */
.L_x_104:
[----:B------:R-:W-:Y:S05]  /*3810*/  BSYNC B1 ;  /* 0x0000000000017941 */ /* 0x000fea0003800000 */
.L_x_103:
[----:B---3--:R-:W-:Y:S01]  /*3820*/  @!P5 IMAD R13, R56, R122, R11 ;  /* 0x0000007a380dd224 */ /* 0x008fe200078e020b */
[----:B------:R-:W-:Y:S04]  /*3830*/  BSSY B1, `(.L_x_105) ;  /* 0x0000006000017945 */ /* 0x000fe80003800000 */
[----:B------:R3:W-:Y:S01]  /*3840*/  @!P5 STG.E.U8 desc[UR36][R4.64+0x40], R13 ;  /* 0x0000400d0400d986 */ /* 0x0007e2000c101124 */
[----:B------:R-:W-:Y:S05]  /*3850*/  @P2 BRA `(.L_x_106) ;  /* 0x00000000000c2947 */ /* 0x000fea0003800000 */
[----:B------:R-:W5:Y:S02]  /*3860*/  LDG.E.U8 R132, desc[UR36][R2.64+0x41] ;  /* 0x0000412402847981 */ /* 0x000f64000c1e1100 */
[----:B-----5:R-:W-:-:S05]  /*3870*/  PRMT R10, R132, 0x8880, RZ ;  /* 0x00008880840a7816 */ /* 0x020fca00000000ff */
[----:B------:R-:W-:-:S07]  /*3880*/  IMAD R11, R10, R123, RZ ;  /* 0x0000007b0a0b7224 */ /* 0x000fce00078e02ff */
.L_x_106:
[----:B------:R-:W-:Y:S05]  /*3890*/  BSYNC B1 ;  /* 0x0000000000017941 */ /* 0x000fea0003800000 */
.L_x_105:
        /* <DEDUP_REMOVED lines=11> */
.L_x_108:
[----:B------:R-:W-:Y:S05]  /*3950*/  BSYNC B1 ;  /* 0x0000000000017941 */ /* 0x000fea0003800000 */
.L_x_107:
[----:B---3--:R-:W-:Y:S01]  /*3960*/  @!P4 IMAD R13, R58, R122, R11 ;  /* 0x0000007a3a0dc224 */ /* 0x008fe200078e020b */
[----:B------:R-:W-:Y:S04]  /*3970*/  BSSY B1, `(.L_x_109) ;  /* 0x0000006000017945 */ /* 0x000fe80003800000 */
[----:B------:R3:W-:Y:S01]  /*3980*/  @!P4 STG.E.U8 desc[UR36][R6.64+0x40], R13 ;  /* 0x0000400d0600c986 */ /* 0x0007e2000c101124 */
[----:B------:R-:W-:Y:S05]  /*3990*/  @P3 BRA `(.L_x_110) ;  /* 0x00000000000c3947 */ /* 0x000fea0003800000 */
[----:B------:R-:W5:Y:S02]  /*39a0*/  LDG.E.U8 R132, desc[UR36][R8.64+0x41] ;  /* 0x0000412408847981 */ /* 0x000f64000c1e1100 */
[----:B-----5:R-:W-:-:S05]  /*39b0*/  PRMT R10, R132, 0x8880, RZ ;  /* 0x00008880840a7816 */ /* 0x020fca00000000ff */
[----:B------:R-:W-:-:S07]  /*39c0*/  IMAD R11, R10, R123, RZ ;  /* 0x0000007b0a0b7224 */ /* 0x000fce00078e02ff */
.L_x_110:
[----:B------:R-:W-:Y:S05]  /*39d0*/  BSYNC B1 ;  /* 0x0000000000017941 */ /* 0x000fea0003800000 */
.L_x_109:
[----:B------:R-:W-:Y:S01]  /*39e0*/  @!P3 IMAD R59, R59, R122, R11 ;  /* 0x0000007a3b3bb224 */ /* 0x000fe200078e020b */
[----:B------:R-:W-:Y:S04]  /*39f0*/  BSSY B1, `(.L_x_111) ;  /* 0x0000006000017945 */ /* 0x000fe80003800000 */
[----:B------:R0:W-:Y:S01]  /*3a00*/  @!P3 STG.E.U8 desc[UR36][R6.64+0x41], R59 ;  /* 0x0000413b0600b986 */ /* 0x0001e2000c101124 */
[----:B------:R-:W-:Y:S05]  /*3a10*/  @P5 BRA `(.L_x_112) ;  /* 0x00000000000c5947 */ /* 0x000fea0003800000 */
[----:B------:R-:W5:Y:S02]  /*3a20*/  LDG.E.U8 R132, desc[UR36][R2.64+0x48] ;  /* 0x0000482402847981 */ /* 0x000f64000c1e1100 */
[----:B-----5:R-:W-:-:S05]  /*3a30*/  PRMT R10, R132, 0x8880, RZ ;  /* 0x00008880840a7816 */ /* 0x020fca00000000ff */
[----:B------:R-:W-:-:S07]  /*3a40*/  IMAD R11, R10, R123, RZ ;  /* 0x0000007b0a0b7224 */ /* 0x000fce00078e02ff */
.L_x_112:
[----:B------:R-:W-:Y:S05]  /*3a50*/  BSYNC B1 ;  /* 0x0000000000017941 */ /* 0x000fea0003800000 */
.L_x_111:
[----:B---3--:R-:W-:Y:S01]  /*3a60*/  @!P5 IMAD R13, R60, R122, R11 ;  /* 0x0000007a3c0dd224 */ /* 0x008fe200078e020b */
[----:B------:R-:W-:Y:S04]  /*3a70*/  BSSY B1, `(.L_x_113) ;  /* 0x0000006000017945 */ /* 0x000fe80003800000 */
[----:B------:R3:W-:Y:S01]  /*3a80*/  @!P5 STG.E.U8 desc[UR36][R4.64+0x48], R13 ;  /* 0x0000480d0400d986 */ /* 0x0007e2000c101124 */
[----:B------:R-:W-:Y:S05]  /*3a90*/  @P2 BRA `(.L_x_114) ;  /* 0x00000000000c2947 */ /* 0x000fea0003800000 */
[----:B------:R-:W5:Y:S02]  /*3aa0*/  LDG.E.U8 R132, desc[UR36][R2.64+0x49] ;  /* 0x0000492402847981 */ /* 0x000f64000c1e1100 */
[----:B-----5:R-:W-:-:S05]  /*3ab0*/  PRMT R10, R132, 0x8880, RZ ;  /* 0x00008880840a7816 */ /* 0x020fca00000000ff */
[----:B------:R-:W-:-:S07]  /*3ac0*/  IMAD R11, R10, R123, RZ ;  /* 0x0000007b0a0b7224 */ /* 0x000fce00078e02ff */
.L_x_114:
[----:B------:R-:W-:Y:S05]  /*3ad0*/  BSYNC B1 ;  /* 0x0000000000017941 */ /* 0x000fea0003800000 */
.L_x_113:
        /* <DEDUP_REMOVED lines=11> */
.L_x_116:
[----:B------:R-:W-:Y:S05]  /*3b90*/  BSYNC B1 ;  /* 0x0000000000017941 */ /* 0x000fea0003800000 */
.L_x_115:
[----:B---3--:R-:W-:Y:S01]  /*3ba0*/  @!P4 IMAD R13, R62, R122, R11 ;  /* 0x0000007a3e0dc224 */ /* 0x008fe200078e020b */
[----:B------:R-:W-:Y:S04]  /*3bb0*/  BSSY B1, `(.L_x_117) ;  /* 0x0000006000017945 */ /* 0x000fe80003800000 */
[----:B------:R3:W-:Y:S01]  /*3bc0*/  @!P4 STG.E.U8 desc[UR36][R6.64+0x48], R13 ;  /* 0x0000480d0600c986 */ /* 0x0007e2000c101124 */
[----:B------:R-:W-:Y:S05]  /*3bd0*/  @P3 BRA `(.L_x_118) ;  /* 0x00000000000c3947 */ /* 0x000fea0003800000 */
[----:B------:R-:W5:Y:S02]  /*3be0*/  LDG.E.U8 R132, desc[UR36][R8.64+0x49] ;  /* 0x0000492408847981 */ /* 0x000f64000c1e1100 */
[----:B-----5:R-:W-:-:S05]  /*3bf0*/  PRMT R10, R132, 0x8880, RZ ;  /* 0x00008880840a7816 */ /* 0x020fca00000000ff */
[----:B------:R-:W-:-:S07]  /*3c00*/  IMAD R11, R10, R123, RZ ;  /* 0x0000007b0a0b7224 */ /* 0x000fce00078e02ff */
.L_x_118:
[----:B------:R-:W-:Y:S05]  /*3c10*/  BSYNC B1 ;  /* 0x0000000000017941 */ /* 0x000fea0003800000 */
.L_x_117:
[----:B------:R-:W-:Y:S01]  /*3c20*/  @!P3 IMAD R63, R63, R122, R11 ;  /* 0x0000007a3f3fb224 */ /* 0x000fe200078e020b */
[----:B------:R-:W-:Y:S04]  /*3c30*/  BSSY B1, `(.L_x_119) ;  /* 0x0000006000017945 */ /* 0x000fe80003800000 */
[----:B------:R0:W-:Y:S01]  /*3c40*/  @!P3 STG.E.U8 desc[UR36][R6.64+0x49], R63 ;  /* 0x0000493f0600b986 */ /* 0x0001e2000c101124 */
[----:B------:R-:W-:Y:S05]  /*3c50*/  @P5 BRA `(.L_x_120) ;  /* 0x00000000000c5947 */ /* 0x000fea0003800000 */
[----:B------:R-:W5:Y:S02]  /*3c60*/  LDG.E.U8 R132, desc[UR36][R2.64+0x50] ;  /* 0x0000502402847981 */ /* 0x000f64000c1e1100 */
[----:B-----5:R-:W-:-:S05]  /*3c70*/  PRMT R10, R132, 0x8880, RZ ;  /* 0x00008880840a7816 */ /* 0x020fca00000000ff */
[----:B------:R-:W-:-:S07]  /*3c80*/  IMAD R11, R10, R123, RZ ;  /* 0x0000007b0a0b7224 */ /* 0x000fce00078e02ff */
.L_x_120:
[----:B------:R-:W-:Y:S05]  /*3c90*/  BSYNC B1 ;  /* 0x0000000000017941 */ /* 0x000fea0003800000 */
.L_x_119:
[----:B---3--:R-:W-:Y:S01]  /*3ca0*/  @!P5 IMAD R13, R64, R122, R11 ;  /* 0x0000007a400dd224 */ /* 0x008fe200078e020b */
[----:B------:R-:W-:Y:S04]  /*3cb0*/  BSSY B1, `(.L_x_121) ;  /* 0x0000006000017945 */ /* 0x000fe80003800000 */
[----:B------:R3:W-:Y:S01]  /*3cc0*/  @!P5 STG.E.U8 desc[UR36][R4.64+0x50], R13 ;  /* 0x0000500d0400d986 */ /* 0x0007e2000c101124 */
[----:B------:R-:W-:Y:S05]  /*3cd0*/  @P2 BRA `(.L_x_122) ;  /* 0x00000000000c2947 */ /* 0x000fea0003800000 */
[----:B------:R-:W5:Y:S02]  /*3ce0*/  LDG.E.U8 R132, desc[UR36][R2.64+0x51] ;  /* 0x0000512402847981 */ /* 0x000f64000c1e1100 */
[----:B-----5:R-:W-:-:S05]  /*3cf0*/  PRMT R10, R132, 0x8880, RZ ;  /* 0x00008880840a7816 */ /* 0x020fca00000000ff */
[----:B------:R-:W-:-:S07]  /*3d00*/  IMAD R11, R10, R123, RZ ;  /* 0x0000007b0a0b7224 */ /* 0x000fce00078e02ff */
.L_x_122:
[----:B------:R-:W-:Y:S05]  /*3d10*/  BSYNC B1 ;  /* 0x0000000000017941 */ /* 0x000fea0003800000 */
.L_x_121:
        /* <DEDUP_REMOVED lines=11> */
.L_x_124:
[----:B------:R-:W-:Y:S05]  /*3dd0*/  BSYNC B1 ;  /* 0x0000000000017941 */ /* 0x000fea0003800000 */
.L_x_123:
[----:B---3--:R-:W-:Y:S01]  /*3de0*/  @!P4 IMAD R13, R66, R122, R11 ;  /* 0x0000007a420dc224 */ /* 0x008fe200078e020b */
[----:B------:R-:W-:Y:S04]  /*3df0*/  BSSY B1, `(.L_x_125) ;  /* 0x0000006000017945 */ /* 0x000fe80003800000 */
[----:B------:R3:W-:Y:S01]  /*3e00*/  @!P4 STG.E.U8 desc[UR36][R6.64+0x50], R13 ;  /* 0x0000500d0600c986 */ /* 0x0007e2000c101124 */
[----:B------:R-:W-:Y:S05]  /*3e10*/  @P3 BRA `(.L_x_126) ;  /* 0x00000000000c3947 */ /* 0x000fea0003800000 */
[----:B------:R-:W5:Y:S02]  /*3e20*/  LDG.E.U8 R132, desc[UR36][R8.64+0x51] ;  /* 0x0000512408847981 */ /* 0x000f64000c1e1100 */
[----:B-----5:R-:W-:-:S05]  /*3e30*/  PRMT R10, R132, 0x8880, RZ ;  /* 0x00008880840a7816 */ /* 0x020fca00000000ff */
[----:B------:R-:W-:-:S07]  /*3e40*/  IMAD R11, R10, R123, RZ ;  /* 0x0000007b0a0b7224 */ /* 0x000fce00078e02ff */
.L_x_126:
[----:B------:R-:W-:Y:S05]  /*3e50*/  BSYNC B1 ;  /* 0x0000000000017941 */ /* 0x000fea0003800000 */
.L_x_125:
[----:B------:R-:W-:Y:S01]  /*3e60*/  @!P3 IMAD R67, R67, R122, R11 ;  /* 0x0000007a4343b224 */ /* 0x000fe200078e020b */
[----:B------:R-:W-:Y:S04]  /*3e70*/  BSSY B1, `(.L_x_127) ;  /* 0x0000006000017945 */ /* 0x000fe80003800000 */
[----:B------:R0:W-:Y:S01]  /*3e80*/  @!P3 STG.E.U8 desc[UR36][R6.64+0x51], R67 ;  /* 0x000051430600b986 */ /* 0x0001e2000c101124 */
[----:B------:R-:W-:Y:S05]  /*3e90*/  @P5 BRA `(.L_x_128) ;  /* 0x00000000000c5947 */ /* 0x000fea0003800000 */
[----:B------:R-:W5:Y:S02]  /*3ea0*/  LDG.E.U8 R132, desc[UR36][R2.64+0x58] ;  /* 0x0000582402847981 */ /* 0x000f64000c1e1100 */
[----:B-----5:R-:W-:-:S05]  /*3eb0*/  PRMT R10, R132, 0x8880, RZ ;  /* 0x00008880840a7816 */ /* 0x020fca00000000ff */
[----:B------:R-:W-:-:S07]  /*3ec0*/  IMAD R11, R10, R123, RZ ;  /* 0x0000007b0a0b7224 */ /* 0x000fce00078e02ff */
.L_x_128:
[----:B------:R-:W-:Y:S05]  /*3ed0*/  BSYNC B1 ;  /* 0x0000000000017941 */ /* 0x000fea0003800000 */
.L_x_127:
[----:B---3--:R-:W-:Y:S01]  /*3ee0*/  @!P5 IMAD R13, R68, R122, R11 ;  /* 0x0000007a440dd224 */ /* 0x008fe200078e020b */
[----:B------:R-:W-:Y:S04]  /*3ef0*/  BSSY B1, `(.L_x_129) ;  /* 0x0000006000017945 */ /* 0x000fe80003800000 */
[----:B------:R3:W-:Y:S01]  /*3f00*/  @!P5 STG.E.U8 desc[UR36][R4.64+0x58], R13 ;  /* 0x0000580d0400d986 */ /* 0x0007e2000c101124 */
[----:B------:R-:W-:Y:S05]  /*3f10*/  @P2 BRA `(.L_x_130) ;  /* 0x00000000000c2947 */ /* 0x000fea0003800000 */
[----:B------:R-:W5:Y:S02]  /*3f20*/  LDG.E.U8 R132, desc[UR36][R2.64+0x59] ;  /* 0x0000592402847981 */ /* 0x000f64000c1e1100 */
[----:B-----5:R-:W-:-:S05]  /*3f30*/  PRMT R10, R132, 0x8880, RZ ;  /* 0x00008880840a7816 */ /* 0x020fca00000000ff */
[----:B------:R-:W-:-:S07]  /*3f40*/  IMAD R11, R10, R123, RZ ;  /* 0x0000007b0a0b7224 */ /* 0x000fce00078e02ff */
.L_x_130:
[----:B------:R-:W-:Y:S05]  /*3f50*/  BSYNC B1 ;  /* 0x0000000000017941 */ /* 0x000fea0003800000 */
.L_x_129:
        /* <DEDUP_REMOVED lines=11> */
.L_x_132:
[----:B------:R-:W-:Y:S05]  /*4010*/  BSYNC B1 ;  /* 0x0000000000017941 */ /* 0x000fea0003800000 */
.L_x_131:
[----:B---3--:R-:W-:Y:S01]  /*4020*/  @!P4 IMAD R13, R70, R122, R11 ;  /* 0x0000007a460dc224 */ /* 0x008fe200078e020b */
[----:B------:R-:W-:Y:S04]  /*4030*/  BSSY B1, `(.L_x_133) ;  /* 0x0000006000017945 */ /* 0x000fe80003800000 */
[----:B------:R3:W-:Y:S01]  /*4040*/  @!P4 STG.E.U8 desc[UR36][R6.64+0x58], R13 ;  /* 0x0000580d0600c986 */ /* 0x0007e2000c101124 */
[----:B------:R-:W-:Y:S05]  /*4050*/  @P3 BRA `(.L_x_134) ;  /* 0x00000000000c3947 */ /* 0x000fea0003800000 */
[----:B------:R-:W5:Y:S02]  /*4060*/  LDG.E.U8 R132, desc[UR36][R8.64+0x59] ;  /* 0x0000592408847981 */ /* 0x000f64000c1e1100 */
[----:B-----5:R-:W-:-:S05]  /*4070*/  PRMT R10, R132, 0x8880, RZ ;  /* 0x00008880840a7816 */ /* 0x020fca00000000ff */
[----:B------:R-:W-:-:S07]  /*4080*/  IMAD R11, R10, R123, RZ ;  /* 0x0000007b0a0b7224 */ /* 0x000fce00078e02ff */
.L_x_134:
[----:B------:R-:W-:Y:S05]  /*4090*/  BSYNC B1 ;  /* 0x0000000000017941 */ /* 0x000fea0003800000 */
.L_x_133:
[----:B------:R-:W-:Y:S01]  /*40a0*/  @!P3 IMAD R71, R71, R122, R11 ;  /* 0x0000007a4747b224 */ /* 0x000fe200078e020b */
[----:B------:R-:W-:Y:S04]  /*40b0*/  BSSY B1, `(.L_x_135) ;  /* 0x0000006000017945 */ /* 0x000fe80003800000 */
[----:B------:R0:W-:Y:S01]  /*40c0*/  @!P3 STG.E.U8 desc[UR36][R6.64+0x59], R71 ;  /* 0x000059470600b986 */ /* 0x0001e2000c101124 */
[----:B------:R-:W-:Y:S05]  /*40d0*/  @P5 BRA `(.L_x_136) ;  /* 0x00000000000c5947 */ /* 0x000fea0003800000 */
[----:B------:R-:W5:Y:S02]  /*40e0*/  LDG.E.U8 R132, desc[UR36][R2.64+0x60] ;  /* 0x0000602402847981 */ /* 0x000f64000c1e1100 */
[----:B-----5:R-:W-:-:S05]  /*40f0*/  PRMT R10, R132, 0x8880, RZ ;  /* 0x00008880840a7816 */ /* 0x020fca00000000ff */
[----:B------:R-:W-:-:S07]  /*4100*/  IMAD R11, R10, R123, RZ ;  /* 0x0000007b0a0b7224 */ /* 0x000fce00078e02ff */
.L_x_136:
[----:B------:R-:W-:Y:S05]  /*4110*/  BSYNC B1 ;  /* 0x0000000000017941 */ /* 0x000fea0003800000 */
.L_x_135:
[----:B---3--:R-:W-:Y:S01]  /*4120*/  @!P5 IMAD R13, R72, R122, R11 ;  /* 0x0000007a480dd224 */ /* 0x008fe200078e020b */
[----:B------:R-:W-:Y:S04]  /*4130*/  BSSY B1, `(.L_x_137) ;  /* 0x0000006000017945 */ /* 0x000fe80003800000 */
[----:B------:R3:W-:Y:S01]  /*4140*/  @!P5 STG.E.U8 desc[UR36][R4.64+0x60], R13 ;  /* 0x0000600d0400d986 */ /* 0x0007e2000c101124 */
[----:B------:R-:W-:Y:S05]  /*4150*/  @P2 BRA `(.L_x_138) ;  /* 0x00000000000c2947 */ /* 0x000fea0003800000 */
[----:B------:R-:W5:Y:S02]  /*4160*/  LDG.E.U8 R132, desc[UR36][R2.64+0x61] ;  /* 0x0000612402847981 */ /* 0x000f64000c1e1100 */
[----:B-----5:R-:W-:-:S05]  /*4170*/  PRMT R10, R132, 0x8880, RZ ;  /* 0x00008880840a7816 */ /* 0x020fca00000000ff */
[----:B------:R-:W-:-:S07]  /*4180*/  IMAD R11, R10, R123, RZ ;  /* 0x0000007b0a0b7224 */ /* 0x000fce00078e02ff */
.L_x_138:
[----:B------:R-:W-:Y:S05]  /*4190*/  BSYNC B1 ;  /* 0x0000000000017941 */ /* 0x000fea0003800000 */
.L_x_137:
        /* <DEDUP_REMOVED lines=11> */
.L_x_140:
[----:B------:R-:W-:Y:S05]  /*4250*/  BSYNC B1 ;  /* 0x0000000000017941 */ /* 0x000fea0003800000 */
.L_x_139:
[----:B---3--:R-:W-:Y:S01]  /*4260*/  @!P4 IMAD R13, R74, R122, R11 ;  /* 0x0000007a4a0dc224 */ /* 0x008fe200078e020b */
[----:B------:R-:W-:Y:S04]  /*4270*/  BSSY B1, `(.L_x_141) ;  /* 0x0000006000017945 */ /* 0x000fe80003800000 */
[----:B------:R3:W-:Y:S01]  /*4280*/  @!P4 STG.E.U8 desc[UR36][R6.64+0x60], R13 ;  /* 0x0000600d0600c986 */ /* 0x0007e2000c101124 */
[----:B------:R-:W-:Y:S05]  /*4290*/  @P3 BRA `(.L_x_142) ;  /* 0x00000000000c3947 */ /* 0x000fea0003800000 */
[----:B------:R-:W5:Y:S02]  /*42a0*/  LDG.E.U8 R132, desc[UR36][R8.64+0x61] ;  /* 0x0000612408847981 */ /* 0x000f64000c1e1100 */
[----:B-----5:R-:W-:-:S05]  /*42b0*/  PRMT R10, R132, 0x8880, RZ ;  /* 0x00008880840a7816 */ /* 0x020fca00000000ff */
[----:B------:R-:W-:-:S07]  /*42c0*/  IMAD R11, R10, R123, RZ ;  /* 0x0000007b0a0b7224 */ /* 0x000fce00078e02ff */
.L_x_142:
[----:B------:R-:W-:Y:S05]  /*42d0*/  BSYNC B1 ;  /* 0x0000000000017941 */ /* 0x000fea0003800000 */
.L_x_141:
[----:B------:R-:W-:Y:S01]  /*42e0*/  @!P3 IMAD R75, R75, R122, R11 ;  /* 0x0000007a4b4bb224 */ /* 0x000fe200078e020b */
[----:B------:R-:W-:Y:S04]  /*42f0*/  BSSY B1, `(.L_x_143) ;  /* 0x0000006000017945 */ /* 0x000fe80003800000 */
[----:B------:R0:W-:Y:S01]  /*4300*/  @!P3 STG.E.U8 desc[UR36][R6.64+0x61], R75 ;  /* 0x0000614b0600b986 */ /* 0x0001e2000c101124 */
[----:B------:R-:W-:Y:S05]  /*4310*/  @P5 BRA `(.L_x_144) ;  /* 0x00000000000c5947 */ /* 0x000fea0003800000 */
[----:B------:R-:W5:Y:S02]  /*4320*/  LDG.E.U8 R132, desc[UR36][R2.64+0x68] ;  /* 0x0000682402847981 */ /* 0x000f64000c1e1100 */
[----:B-----5:R-:W-:-:S05]  /*4330*/  PRMT R10, R132, 0x8880, RZ ;  /* 0x00008880840a7816 */ /* 0x020fca00000000ff */
[----:B------:R-:W-:-:S07]  /*4340*/  IMAD R11, R10, R123, RZ ;  /* 0x0000007b0a0b7224 */ /* 0x000fce00078e02ff */
.L_x_144:
[----:B------:R-:W-:Y:S05]  /*4350*/  BSYNC B1 ;  /* 0x0000000000017941 */ /* 0x000fea0003800000 */
.L_x_143:
[----:B---3--:R-:W-:Y:S01]  /*4360*/  @!P5 IMAD R13, R76, R122, R11 ;  /* 0x0000007a4c0dd224 */ /* 0x008fe200078e020b */
[----:B------:R-:W-:Y:S04]  /*4370*/  BSSY B1, `(.L_x_145) ;  /* 0x0000006000017945 */ /* 0x000fe80003800000 */
[----:B------:R3:W-:Y:S01]  /*4380*/  @!P5 STG.E.U8 desc[UR36][R4.64+0x68], R13 ;  /* 0x0000680d0400d986 */ /* 0x0007e2000c101124 */
[----:B------:R-:W-:Y:S05]  /*4390*/  @P2 BRA `(.L_x_146) ;  /* 0x00000000000c2947 */ /* 0x000fea0003800000 */
[----:B------:R-:W5:Y:S02]  /*43a0*/  LDG.E.U8 R132, desc[UR36][R2.64+0x69] ;  /* 0x0000692402847981 */ /* 0x000f64000c1e1100 */
[----:B-----5:R-:W-:-:S05]  /*43b0*/  PRMT R10, R132, 0x8880, RZ ;  /* 0x00008880840a7816 */ /* 0x020fca00000000ff */
[----:B------:R-:W-:-:S07]  /*43c0*/  IMAD R11, R10, R123, RZ ;  /* 0x0000007b0a0b7224 */ /* 0x000fce00078e02ff */
.L_x_146:
[----:B------:R-:W-:Y:S05]  /*43d0*/  BSYNC B1 ;  /* 0x0000000000017941 */ /* 0x000fea0003800000 */
.L_x_145:
        /* <DEDUP_REMOVED lines=11> */
.L_x_148:
[----:B------:R-:W-:Y:S05]  /*4490*/  BSYNC B1 ;  /* 0x0000000000017941 */ /* 0x000fea0003800000 */
.L_x_147:
[----:B---3--:R-:W-:Y:S01]  /*44a0*/  @!P4 IMAD R13, R78, R122, R11 ;  /* 0x0000007a4e0dc224 */ /* 0x008fe200078e020b */
[----:B------:R-:W-:Y:S04]  /*44b0*/  BSSY B1, `(.L_x_149) ;  /* 0x0000006000017945 */ /* 0x000fe80003800000 */
[----:B------:R3:W-:Y:S01]  /*44c0*/  @!P4 STG.E.U8 desc[UR36][R6.64+0x68], R13 ;  /* 0x0000680d0600c986 */ /* 0x0007e2000c101124 */
[----:B------:R-:W-:Y:S05]  /*44d0*/  @P3 BRA `(.L_x_150) ;  /* 0x00000000000c3947 */ /* 0x000fea0003800000 */
[----:B------:R-:W5:Y:S02]  /*44e0*/  LDG.E.U8 R132, desc[UR36][R8.64+0x69] ;  /* 0x0000692408847981 */ /* 0x000f64000c1e1100 */
[----:B-----5:R-:W-:-:S05]  /*44f0*/  PRMT R10, R132, 0x8880, RZ ;  /* 0x00008880840a7816 */ /* 0x020fca00000000ff */
[----:B------:R-:W-:-:S07]  /*4500*/  IMAD R11, R10, R123, RZ ;  /* 0x0000007b0a0b7224 */ /* 0x000fce00078e02ff */
.L_x_150:
[----:B------:R-:W-:Y:S05]  /*4510*/  BSYNC B1 ;  /* 0x0000000000017941 */ /* 0x000fea0003800000 */
.L_x_149:
[----:B------:R-:W-:Y:S01]  /*4520*/  @!P3 IMAD R79, R79, R122, R11 ;  /* 0x0000007a4f4fb224 */ /* 0x000fe200078e020b */
[----:B------:R-:W-:Y:S04]  /*4530*/  BSSY B1, `(.L_x_151) ;  /* 0x0000006000017945 */ /* 0x000fe80003800000 */
[----:B------:R0:W-:Y:S01]  /*4540*/  @!P3 STG.E.U8 desc[UR36][R6.64+0x69], R79 ;  /* 0x0000694f0600b986 */ /* 0x0001e2000c101124 */
[----:B------:R-:W-:Y:S05]  /*4550*/  @P5 BRA `(.L_x_152) ;  /* 0x00000000000c5947 */ /* 0x000fea0003800000 */
[----:B------:R-:W5:Y:S02]  /*4560*/  LDG.E.U8 R132, desc[UR36][R2.64+0x70] ;  /* 0x0000702402847981 */ /* 0x000f64000c1e1100 */
[----:B-----5:R-:W-:-:S05]  /*4570*/  PRMT R10, R132, 0x8880, RZ ;  /* 0x00008880840a7816 */ /* 0x020fca00000000ff */
[----:B------:R-:W-:-:S07]  /*4580*/  IMAD R11, R10, R123, RZ ;  /* 0x0000007b0a0b7224 */ /* 0x000fce00078e02ff */
.L_x_152:
[----:B------:R-:W-:Y:S05]  /*4590*/  BSYNC B1 ;  /* 0x0000000000017941 */ /* 0x000fea0003800000 */
.L_x_151:
[----:B---3--:R-:W-:Y:S01]  /*45a0*/  @!P5 IMAD R13, R80, R122, R11 ;  /* 0x0000007a500dd224 */ /* 0x008fe200078e020b */
[----:B------:R-:W-:Y:S04]  /*45b0*/  BSSY B1, `(.L_x_153) ;  /* 0x0000006000017945 */ /* 0x000fe80003800000 */
[----:B------:R3:W-:Y:S01]  /*45c0*/  @!P5 STG.E.U8 desc[UR36][R4.64+0x70], R13 ;  /* 0x0000700d0400d986 */ /* 0x0007e2000c101124 */
[----:B------:R-:W-:Y:S05]  /*45d0*/  @P2 BRA `(.L_x_154) ;  /* 0x00000000000c2947 */ /* 0x000fea0003800000 */
[----:B------:R-:W5:Y:S02]  /*45e0*/  LDG.E.U8 R132, desc[UR36][R2.64+0x71] ;  /* 0x0000712402847981 */ /* 0x000f64000c1e1100 */
[----:B-----5:R-:W-:-:S05]  /*45f0*/  PRMT R10, R132, 0x8880, RZ ;  /* 0x00008880840a7816 */ /* 0x020fca00000000ff */
[----:B------:R-:W-:-:S07]  /*4600*/  IMAD R11, R10, R123, RZ ;  /* 0x0000007b0a0b7224 */ /* 0x000fce00078e02ff */
.L_x_154:
[----:B------:R-:W-:Y:S05]  /*4610*/  BSYNC B1 ;  /* 0x0000000000017941 */ /* 0x000fea0003800000 */
.L_x_153:
        /* <DEDUP_REMOVED lines=11> */
.L_x_156:
[----:B------:R-:W-:Y:S05]  /*46d0*/  BSYNC B1 ;  /* 0x0000000000017941 */ /* 0x000fea0003800000 */
.L_x_155:
[----:B---3--:R-:W-:Y:S01]  /*46e0*/  @!P4 IMAD R13, R82, R122, R11 ;  /* 0x0000007a520dc224 */ /* 0x008fe200078e020b */
[----:B------:R-:W-:Y:S04]  /*46f0*/  BSSY B1, `(.L_x_157) ;  /* 0x0000006000017945 */ /* 0x000fe80003800000 */
[----:B------:R3:W-:Y:S01]  /*4700*/  @!P4 STG.E.U8 desc[UR36][R6.64+0x70], R13 ;  /* 0x0000700d0600c986 */ /* 0x0007e2000c101124 */
[----:B------:R-:W-:Y:S05]  /*4710*/  @P3 BRA `(.L_x_158) ;  /* 0x00000000000c3947 */ /* 0x000fea0003800000 */
[----:B------:R-:W5:Y:S02]  /*4720*/  LDG.E.U8 R132, desc[UR36][R8.64+0x71] ;  /* 0x0000712408847981 */ /* 0x000f64000c1e1100 */
[----:B-----5:R-:W-:-:S05]  /*4730*/  PRMT R10, R132, 0x8880, RZ ;  /* 0x00008880840a7816 */ /* 0x020fca00000000ff */
[----:B------:R-:W-:-:S07]  /*4740*/  IMAD R11, R10, R123, RZ ;  /* 0x0000007b0a0b7224 */ /* 0x000fce00078e02ff */
.L_x_158:
[----:B------:R-:W-:Y:S05]  /*4750*/  BSYNC B1 ;  /* 0x0000000000017941 */ /* 0x000fea0003800000 */
.L_x_157:
[----:B------:R-:W-:Y:S01]  /*4760*/  @!P3 IMAD R83, R83, R122, R11 ;  /* 0x0000007a5353b224 */ /* 0x000fe200078e020b */
[----:B------:R-:W-:Y:S04]  /*4770*/  BSSY B1, `(.L_x_159) ;  /* 0x0000006000017945 */ /* 0x000fe80003800000 */
[----:B------:R0:W-:Y:S01]  /*4780*/  @!P3 STG.E.U8 desc[UR36][R6.64+0x71], R83 ;  /* 0x000071530600b986 */ /* 0x0001e2000c101124 */
[----:B------:R-:W-:Y:S05]  /*4790*/  @P5 BRA `(.L_x_160) ;  /* 0x00000000000c5947 */ /* 0x000fea0003800000 */
[----:B------:R-:W5:Y:S02]  /*47a0*/  LDG.E.U8 R132, desc[UR36][R2.64+0x78] ;  /* 0x0000782402847981 */ /* 0x000f64000c1e1100 */
[----:B-----5:R-:W-:-:S05]  /*47b0*/  PRMT R10, R132, 0x8880, RZ ;  /* 0x00008880840a7816 */ /* 0x020fca00000000ff */
[----:B------:R-:W-:-:S07]  /*47c0*/  IMAD R11, R10, R123, RZ ;  /* 0x0000007b0a0b7224 */ /* 0x000fce00078e02ff */
.L_x_160:
[----:B------:R-:W-:Y:S05]  /*47d0*/  BSYNC B1 ;  /* 0x0000000000017941 */ /* 0x000fea0003800000 */
.L_x_159:
[----:B---3--:R-:W-:Y:S01]  /*47e0*/  @!P5 IMAD R13, R84, R122, R11 ;  /* 0x0000007a540dd224 */ /* 0x008fe200078e020b */
[----:B------:R-:W-:Y:S04]  /*47f0*/  BSSY B1, `(.L_x_161) ;  /* 0x0000006000017945 */ /* 0x000fe80003800000 */
[----:B------:R3:W-:Y:S01]  /*4800*/  @!P5 STG.E.U8 desc[UR36][R4.64+0x78], R13 ;  /* 0x0000780d0400d986 */ /* 0x0007e2000c101124 */
[----:B------:R-:W-:Y:S05]  /*4810*/  @P2 BRA `(.L_x_162) ;  /* 0x00000000000c2947 */ /* 0x000fea0003800000 */
[----:B------:R-:W5:Y:S02]  /*4820*/  LDG.E.U8 R132, desc[UR36][R2.64+0x79] ;  /* 0x0000792402847981 */ /* 0x000f64000c1e1100 */
[----:B-----5:R-:W-:-:S05]  /*4830*/  PRMT R10, R132, 0x8880, RZ ;  /* 0x00008880840a7816 */ /* 0x020fca00000000ff */
[----:B------:R-:W-:-:S07]  /*4840*/  IMAD R11, R10, R123, RZ ;  /* 0x0000007b0a0b7224 */ /* 0x000fce00078e02ff */
.L_x_162:
[----:B------:R-:W-:Y:S05]  /*4850*/  BSYNC B1 ;  /* 0x0000000000017941 */ /* 0x000fea0003800000 */
.L_x_161:
        /* <DEDUP_REMOVED lines=11> */
.L_x_164:
[----:B------:R-:W-:Y:S05]  /*4910*/  BSYNC B1 ;  /* 0x0000000000017941 */ /* 0x000fea0003800000 */
.L_x_163:
[----:B---3--:R-:W-:Y:S01]  /*4920*/  @!P4 IMAD R13, R86, R122, R11 ;  /* 0x0000007a560dc224 */ /* 0x008fe200078e020b */
[----:B------:R-:W-:Y:S04]  /*4930*/  BSSY B1, `(.L_x_165) ;  /* 0x0000006000017945 */ /* 0x000fe80003800000 */
[----:B------:R3:W-:Y:S01]  /*4940*/  @!P4 STG.E.U8 desc[UR36][R6.64+0x78], R13 ;  /* 0x0000780d0600c986 */ /* 0x0007e2000c101124 */
[----:B------:R-:W-:Y:S05]  /*4950*/  @P3 BRA `(.L_x_166) ;  /* 0x00000000000c3947 */ /* 0x000fea0003800000 */
[----:B------:R-:W5:Y:S02]  /*4960*/  LDG.E.U8 R132, desc[UR36][R8.64+0x79] ;  /* 0x0000792408847981 */ /* 0x000f64000c1e1100 */
[----:B-----5:R-:W-:-:S05]  /*4970*/  PRMT R10, R132, 0x8880, RZ ;  /* 0x00008880840a7816 */ /* 0x020fca00000000ff */
[----:B------:R-:W-:-:S07]  /*4980*/  IMAD R11, R10, R123, RZ ;  /* 0x0000007b0a0b7224 */ /* 0x000fce00078e02ff */
.L_x_166:
[----:B------:R-:W-:Y:S05]  /*4990*/  BSYNC B1 ;  /* 0x0000000000017941 */ /* 0x000fea0003800000 */
.L_x_165:
[----:B------:R-:W-:Y:S01]  /*49a0*/  @!P3 IMAD R87, R87, R122, R11 ;  /* 0x0000007a5757b224 */ /* 0x000fe200078e020b */
[----:B------:R-:W-:Y:S04]  /*49b0*/  BSSY B1, `(.L_x_167) ;  /* 0x0000006000017945 */ /* 0x000fe80003800000 */
[----:B------:R0:W-:Y:S01]  /*49c0*/  @!P3 STG.E.U8 desc[UR36][R6.64+0x79], R87 ;  /* 0x000079570600b986 */ /* 0x0001e2000c101124 */
[----:B------:R-:W-:Y:S05]  /*49d0*/  @P5 BRA `(.L_x_168) ;  /* 0x00000000000c5947 */ /* 0x000fea0003800000 */
[----:B------:R-:W5:Y:S02]  /*49e0*/  LDG.E.U8 R132, desc[UR36][R2.64+0x80] ;  /* 0x0000802402847981 */ /* 0x000f64000c1e1100 */
[----:B-----5:R-:W-:-:S05]  /*49f0*/  PRMT R10, R132, 0x8880, RZ ;  /* 0x00008880840a7816 */ /* 0x020fca00000000ff */
[----:B------:R-:W-:-:S07]  /*4a00*/  IMAD R11, R10, R123, RZ ;  /* 0x0000007b0a0b7224 */ /* 0x000fce00078e02ff */
.L_x_168:
[----:B------:R-:W-:Y:S05]  /*4a10*/  BSYNC B1 ;  /* 0x0000000000017941 */ /* 0x000fea0003800000 */
.L_x_167:
[----:B---3--:R-:W-:Y:S01]  /*4a20*/  @!P5 IMAD R13, R88, R122, R11 ;  /* 0x0000007a580dd224 */ /* 0x008fe200078e020b */
[----:B------:R-:W-:Y:S04]  /*4a30*/  BSSY B1, `(.L_x_169) ;  /* 0x0000006000017945 */ /* 0x000fe80003800000 */
[----:B------:R3:W-:Y:S01]  /*4a40*/  @!P5 STG.E.U8 desc[UR36][R4.64+0x80], R13 ;  /* 0x0000800d0400d986 */ /* 0x0007e2000c101124 */
[----:B------:R-:W-:Y:S05]  /*4a50*/  @P2 BRA `(.L_x_170) ;  /* 0x00000000000c2947 */ /* 0x000fea0003800000 */
[----:B------:R-:W5:Y:S02]  /*4a60*/  LDG.E.U8 R132, desc[UR36][R2.64+0x81] ;  /* 0x0000812402847981 */ /* 0x000f64000c1e1100 */
[----:B-----5:R-:W-:-:S05]  /*4a70*/  PRMT R10, R132, 0x8880, RZ ;  /* 0x00008880840a7816 */ /* 0x020fca00000000ff */
[----:B------:R-:W-:-:S07]  /*4a80*/  IMAD R11, R10, R123, RZ ;  /* 0x0000007b0a0b7224 */ /* 0x000fce00078e02ff */
.L_x_170:
[----:B------:R-:W-:Y:S05]  /*4a90*/  BSYNC B1 ;  /* 0x0000000000017941 */ /* 0x000fea0003800000 */
.L_x_169:
        /* <DEDUP_REMOVED lines=11> */
.L_x_172:
[----:B------:R-:W-:Y:S05]  /*4b50*/  BSYNC B1 ;  /* 0x0000000000017941 */ /* 0x000fea0003800000 */
.L_x_171:
[----:B---3--:R-:W-:Y:S01]  /*4b60*/  @!P4 IMAD R13, R90, R122, R11 ;  /* 0x0000007a5a0dc224 */ /* 0x008fe200078e020b */
[----:B------:R-:W-:Y:S04]  /*4b70*/  BSSY B1, `(.L_x_173) ;  /* 0x0000006000017945 */ /* 0x000fe80003800000 */
[----:B------:R3:W-:Y:S01]  /*4b80*/  @!P4 STG.E.U8 desc[UR36][R6.64+0x80], R13 ;  /* 0x0000800d0600c986 */ /* 0x0007e2000c101124 */
[----:B------:R-:W-:Y:S05]  /*4b90*/  @P3 BRA `(.L_x_174) ;  /* 0x00000000000c3947 */ /* 0x000fea0003800000 */
[----:B------:R-:W5:Y:S02]  /*4ba0*/  LDG.E.U8 R132, desc[UR36][R8.64+0x81] ;  /* 0x0000812408847981 */ /* 0x000f64000c1e1100 */
[----:B-----5:R-:W-:-:S05]  /*4bb0*/  PRMT R10, R132, 0x8880, RZ ;  /* 0x00008880840a7816 */ /* 0x020fca00000000ff */
[----:B------:R-:W-:-:S07]  /*4bc0*/  IMAD R11, R10, R123, RZ ;  /* 0x0000007b0a0b7224 */ /* 0x000fce00078e02ff */
.L_x_174:
[----:B------:R-:W-:Y:S05]  /*4bd0*/  BSYNC B1 ;  /* 0x0000000000017941 */ /* 0x000fea0003800000 */
.L_x_173:
[----:B------:R-:W-:Y:S01]  /*4be0*/  @!P3 IMAD R91, R91, R122, R11 ;  /* 0x0000007a5b5bb224 */ /* 0x000fe200078e020b */
[----:B------:R-:W-:Y:S04]  /*4bf0*/  BSSY B1, `(.L_x_175) ;  /* 0x0000006000017945 */ /* 0x000fe80003800000 */
[----:B------:R0:W-:Y:S01]  /*4c00*/  @!P3 STG.E.U8 desc[UR36][R6.64+0x81], R91 ;  /* 0x0000815b0600b986 */ /* 0x0001e2000c101124 */
[----:B------:R-:W-:Y:S05]  /*4c10*/  @P5 BRA `(.L_x_176) ;  /* 0x00000000000c5947 */ /* 0x000fea0003800000 */
[----:B------:R-:W5:Y:S02]  /*4c20*/  LDG.E.U8 R132, desc[UR36][R2.64+0x88] ;  /* 0x0000882402847981 */ /* 0x000f64000c1e1100 */
[----:B-----5:R-:W-:-:S05]  /*4c30*/  PRMT R10, R132, 0x8880, RZ ;  /* 0x00008880840a7816 */ /* 0x020fca00000000ff */
[----:B------:R-:W-:-:S07]  /*4c40*/  IMAD R11, R10, R123, RZ ;  /* 0x0000007b0a0b7224 */ /* 0x000fce00078e02ff */
.L_x_176:
[----:B------:R-:W-:Y:S05]  /*4c50*/  BSYNC B1 ;  /* 0x0000000000017941 */ /* 0x000fea0003800000 */
.L_x_175:
[----:B---3--:R-:W-:Y:S01]  /*4c60*/  @!P5 IMAD R13, R92, R122, R11 ;  /* 0x0000007a5c0dd224 */ /* 0x008fe200078e020b */
[----:B------:R-:W-:Y:S04]  /*4c70*/  BSSY B1, `(.L_x_177) ;  /* 0x0000006000017945 */ /* 0x000fe80003800000 */
[----:B------:R3:W-:Y:S01]  /*4c80*/  @!P5 STG.E.U8 desc[UR36][R4.64+0x88], R13 ;  /* 0x0000880d0400d986 */ /* 0x0007e2000c101124 */
[----:B------:R-:W-:Y:S05]  /*4c90*/  @P2 BRA `(.L_x_178) ;  /* 0x00000000000c2947 */ /* 0x000fea0003800000 */
[----:B------:R-:W5:Y:S02]  /*4ca0*/  LDG.E.U8 R132, desc[UR36][R2.64+0x89] ;  /* 0x0000892402847981 */ /* 0x000f64000c1e1100 */
[----:B-----5:R-:W-:-:S05]  /*4cb0*/  PRMT R10, R132, 0x8880, RZ ;  /* 0x00008880840a7816 */ /* 0x020fca00000000ff */
[----:B------:R-:W-:-:S07]  /*4cc0*/  IMAD R11, R10, R123, RZ ;  /* 0x0000007b0a0b7224 */ /* 0x000fce00078e02ff */
.L_x_178:
[----:B------:R-:W-:Y:S05]  /*4cd0*/  BSYNC B1 ;  /* 0x0000000000017941 */ /* 0x000fea0003800000 */
.L_x_177:
        /* <DEDUP_REMOVED lines=11> */
.L_x_180:
[----:B------:R-:W-:Y:S05]  /*4d90*/  BSYNC B1 ;  /* 0x0000000000017941 */ /* 0x000fea0003800000 */
.L_x_179:
[----:B---3--:R-:W-:Y:S01]  /*4da0*/  @!P4 IMAD R13, R94, R122, R11 ;  /* 0x0000007a5e0dc224 */ /* 0x008fe200078e020b */
[----:B------:R-:W-:Y:S04]  /*4db0*/  BSSY B1, `(.L_x_181) ;  /* 0x0000006000017945 */ /* 0x000fe80003800000 */
[----:B------:R3:W-:Y:S01]  /*4dc0*/  @!P4 STG.E.U8 desc[UR36][R6.64+0x88], R13 ;  /* 0x0000880d0600c986 */ /* 0x0007e2000c101124 */
[----:B------:R-:W-:Y:S05]  /*4dd0*/  @P3 BRA `(.L_x_182) ;  /* 0x00000000000c3947 */ /* 0x000fea0003800000 */
[----:B------:R-:W5:Y:S02]  /*4de0*/  LDG.E.U8 R132, desc[UR36][R8.64+0x89] ;  /* 0x0000892408847981 */ /* 0x000f64000c1e1100 */
[----:B-----5:R-:W-:-:S05]  /*4df0*/  PRMT R10, R132, 0x8880, RZ ;  /* 0x00008880840a7816 */ /* 0x020fca00000000ff */
[----:B------:R-:W-:-:S07]  /*4e00*/  IMAD R11, R10, R123, RZ ;  /* 0x0000007b0a0b7224 */ /* 0x000fce00078e02ff */
.L_x_182:
[----:B------:R-:W-:Y:S05]  /*4e10*/  BSYNC B1 ;  /* 0x0000000000017941 */ /* 0x000fea0003800000 */
.L_x_181:
[----:B------:R-:W-:Y:S01]  /*4e20*/  @!P3 IMAD R95, R95, R122, R11 ;  /* 0x0000007a5f5fb224 */ /* 0x000fe200078e020b */
[----:B------:R-:W-:Y:S04]  /*4e30*/  BSSY B1, `(.L_x_183) ;  /* 0x0000006000017945 */ /* 0x000fe80003800000 */
[----:B------:R0:W-:Y:S01]  /*4e40*/  @!P3 STG.E.U8 desc[UR36][R6.64+0x89], R95 ;  /* 0x0000895f0600b986 */ /* 0x0001e2000c101124 */
[----:B------:R-:W-:Y:S05]  /*4e50*/  @P5 BRA `(.L_x_184) ;  /* 0x00000000000c5947 */ /* 0x000fea0003800000 */
[----:B------:R-:W5:Y:S02]  /*4e60*/  LDG.E.U8 R132, desc[UR36][R2.64+0x90] ;  /* 0x0000902402847981 */ /* 0x000f64000c1e1100 */
[----:B-----5:R-:W-:-:S05]  /*4e70*/  PRMT R10, R132, 0x8880, RZ ;  /* 0x00008880840a7816 */ /* 0x020fca00000000ff */
[----:B------:R-:W-:-:S07]  /*4e80*/  IMAD R11, R10, R123, RZ ;  /* 0x0000007b0a0b7224 */ /* 0x000fce00078e02ff */
.L_x_184:
[----:B------:R-:W-:Y:S05]  /*4e90*/  BSYNC B1 ;  /* 0x0000000000017941 */ /* 0x000fea0003800000 */
.L_x_183:
[----:B---3--:R-:W-:Y:S01]  /*4ea0*/  @!P5 IMAD R13, R96, R122, R11 ;  /* 0x0000007a600dd224 */ /* 0x008fe200078e020b */
[----:B------:R-:W-:Y:S04]  /*4eb0*/  BSSY B1, `(.L_x_185) ;  /* 0x0000006000017945 */ /* 0x000fe80003800000 */
[----:B------:R3:W-:Y:S01]  /*4ec0*/  @!P5 STG.E.U8 desc[UR36][R4.64+0x90], R13 ;  /* 0x0000900d0400d986 */ /* 0x0007e2000c101124 */
[----:B------:R-:W-:Y:S05]  /*4ed0*/  @P2 BRA `(.L_x_186) ;  /* 0x00000000000c2947 */ /* 0x000fea0003800000 */
[----:B------:R-:W5:Y:S02]  /*4ee0*/  LDG.E.U8 R132, desc[UR36][R2.64+0x91] ;  /* 0x0000912402847981 */ /* 0x000f64000c1e1100 */
[----:B-----5:R-:W-:-:S05]  /*4ef0*/  PRMT R10, R132, 0x8880, RZ ;  /* 0x00008880840a7816 */ /* 0x020fca00000000ff */
[----:B------:R-:W-:-:S07]  /*4f00*/  IMAD R11, R10, R123, RZ ;  /* 0x0000007b0a0b7224 */ /* 0x000fce00078e02ff */
.L_x_186:
[----:B------:R-:W-:Y:S05]  /*4f10*/  BSYNC B1 ;  /* 0x0000000000017941 */ /* 0x000fea0003800000 */
.L_x_185:
        /* <DEDUP_REMOVED lines=11> */
.L_x_188:
[----:B------:R-:W-:Y:S05]  /*4fd0*/  BSYNC B1 ;  /* 0x0000000000017941 */ /* 0x000fea0003800000 */
.L_x_187:
[----:B---3--:R-:W-:Y:S01]  /*4fe0*/  @!P4 IMAD R13, R98, R122, R11 ;  /* 0x0000007a620dc224 */ /* 0x008fe200078e020b */
[----:B------:R-:W-:Y:S04]  /*4ff0*/  BSSY B1, `(.L_x_189) ;  /* 0x0000006000017945 */ /* 0x000fe80003800000 */
[----:B------:R3:W-:Y:S01]  /*5000*/  @!P4 STG.E.U8 desc[UR36][R6.64+0x90], R13 ;  /* 0x0000900d0600c986 */ /* 0x0007e2000c101124 */
[----:B------:R-:W-:Y:S05]  /*5010*/  @P3 BRA `(.L_x_190) ;  /* 0x00000000000c3947 */ /* 0x000fea0003800000 */
[----:B------:R-:W5:Y:S02]  /*5020*/  LDG.E.U8 R132, desc[UR36][R8.64+0x91] ;  /* 0x0000912408847981 */ /* 0x000f64000c1e1100 */
[----:B-----5:R-:W-:-:S05]  /*5030*/  PRMT R10, R132, 0x8880, RZ ;  /* 0x00008880840a7816 */ /* 0x020fca00000000ff */
[----:B------:R-:W-:-:S07]  /*5040*/  IMAD R11, R10, R123, RZ ;  /* 0x0000007b0a0b7224 */ /* 0x000fce00078e02ff */
.L_x_190:
[----:B------:R-:W-:Y:S05]  /*5050*/  BSYNC B1 ;  /* 0x0000000000017941 */ /* 0x000fea0003800000 */
.L_x_189:
[----:B------:R-:W-:Y:S01]  /*5060*/  @!P3 IMAD R99, R99, R122, R11 ;  /* 0x0000007a6363b224 */ /* 0x000fe200078e020b */
[----:B------:R-:W-:Y:S04]  /*5070*/  BSSY B1, `(.L_x_191) ;  /* 0x0000006000017945 */ /* 0x000fe80003800000 */
[----:B------:R0:W-:Y:S01]  /*5080*/  @!P3 STG.E.U8 desc[UR36][R6.64+0x91], R99 ;  /* 0x000091630600b986 */ /* 0x0001e2000c101124 */
[----:B------:R-:W-:Y:S05]  /*5090*/  @P5 BRA `(.L_x_192) ;  /* 0x00000000000c5947 */ /* 0x000fea0003800000 */
[----:B------:R-:W5:Y:S02]  /*50a0*/  LDG.E.U8 R132, desc[UR36][R2.64+0x98] ;  /* 0x0000982402847981 */ /* 0x000f64000c1e1100 */
[----:B-----5:R-:W-:-:S05]  /*50b0*/  PRMT R10, R132, 0x8880, RZ ;  /* 0x00008880840a7816 */ /* 0x020fca00000000ff */
[----:B------:R-:W-:-:S07]  /*50c0*/  IMAD R11, R10, R123, RZ ;  /* 0x0000007b0a0b7224 */ /* 0x000fce00078e02ff */
.L_x_192:
[----:B------:R-:W-:Y:S05]  /*50d0*/  BSYNC B1 ;  /* 0x0000000000017941 */ /* 0x000fea0003800000 */
.L_x_191:
[----:B---3--:R-:W-:Y:S01]  /*50e0*/  @!P5 IMAD R13, R100, R122, R11 ;  /* 0x0000007a640dd224 */ /* 0x008fe200078e020b */
[----:B------:R-:W-:Y:S04]  /*50f0*/  BSSY B1, `(.L_x_193) ;  /* 0x0000006000017945 */ /* 0x000fe80003800000 */
[----:B------:R3:W-:Y:S01]  /*5100*/  @!P5 STG.E.U8 desc[UR36][R4.64+0x98], R13 ;  /* 0x0000980d0400d986 */ /* 0x0007e2000c101124 */
[----:B------:R-:W-:Y:S05]  /*5110*/  @P2 BRA `(.L_x_194) ;  /* 0x00000000000c2947 */ /* 0x000fea0003800000 */
[----:B------:R-:W5:Y:S02]  /*5120*/  LDG.E.U8 R132, desc[UR36][R2.64+0x99] ;  /* 0x0000992402847981 */ /* 0x000f64000c1e1100 */
[----:B-----5:R-:W-:-:S05]  /*5130*/  PRMT R10, R132, 0x8880, RZ ;  /* 0x00008880840a7816 */ /* 0x020fca00000000ff */
[----:B------:R-:W-:-:S07]  /*5140*/  IMAD R11, R10, R123, RZ ;  /* 0x0000007b0a0b7224 */ /* 0x000fce00078e02ff */
.L_x_194:
[----:B------:R-:W-:Y:S05]  /*5150*/  BSYNC B1 ;  /* 0x0000000000017941 */ /* 0x000fea0003800000 */
.L_x_193:
        /* <DEDUP_REMOVED lines=11> */
.L_x_196:
[----:B------:R-:W-:Y:S05]  /*5210*/  BSYNC B1 ;  /* 0x0000000000017941 */ /* 0x000fea0003800000 */
.L_x_195:
[----:B---3--:R-:W-:Y:S01]  /*5220*/  @!P4 IMAD R13, R102, R122, R11 ;  /* 0x0000007a660dc224 */ /* 0x008fe200078e020b */
[----:B------:R-:W-:Y:S04]  /*5230*/  BSSY B1, `(.L_x_197) ;  /* 0x0000006000017945 */ /* 0x000fe80003800000 */
[----:B------:R3:W-:Y:S01]  /*5240*/  @!P4 STG.E.U8 desc[UR36][R6.64+0x98], R13 ;  /* 0x0000980d0600c986 */ /* 0x0007e2000c101124 */
[----:B------:R-:W-:Y:S05]  /*5250*/  @P3 BRA `(.L_x_198) ;  /* 0x00000000000c3947 */ /* 0x000fea0003800000 */
[----:B------:R-:W5:Y:S02]  /*5260*/  LDG.E.U8 R132, desc[UR36][R8.64+0x99] ;  /* 0x0000992408847981 */ /* 0x000f64000c1e1100 */
[----:B-----5:R-:W-:-:S05]  /*5270*/  PRMT R10, R132, 0x8880, RZ ;  /* 0x00008880840a7816 */ /* 0x020fca00000000ff */
[----:B------:R-:W-:-:S07]  /*5280*/  IMAD R11, R10, R123, RZ ;  /* 0x0000007b0a0b7224 */ /* 0x000fce00078e02ff */
.L_x_198:
[----:B------:R-:W-:Y:S05]  /*5290*/  BSYNC B1 ;  /* 0x0000000000017941 */ /* 0x000fea0003800000 */
.L_x_197:
[----:B------:R-:W-:Y:S01]  /*52a0*/  @!P3 IMAD R103, R103, R122, R11 ;  /* 0x0000007a6767b224 */ /* 0x000fe200078e020b */
[----:B------:R-:W-:Y:S04]  /*52b0*/  BSSY B1, `(.L_x_199) ;  /* 0x0000006000017945 */ /* 0x000fe80003800000 */
[----:B------:R0:W-:Y:S01]  /*52c0*/  @!P3 STG.E.U8 desc[UR36][R6.64+0x99], R103 ;  /* 0x000099670600b986 */ /* 0x0001e2000c101124 */
[----:B------:R-:W-:Y:S05]  /*52d0*/  @P5 BRA `(.L_x_200) ;  /* 0x00000000000c5947 */ /* 0x000fea0003800000 */
[----:B------:R-:W5:Y:S02]  /*52e0*/  LDG.E.U8 R132, desc[UR36][R2.64+0xa0] ;  /* 0x0000a02402847981 */ /* 0x000f64000c1e1100 */
[----:B-----5:R-:W-:-:S05]  /*52f0*/  PRMT R10, R132, 0x8880, RZ ;  /* 0x00008880840a7816 */ /* 0x020fca00000000ff */
[----:B------:R-:W-:-:S07]  /*5300*/  IMAD R11, R10, R123, RZ ;  /* 0x0000007b0a0b7224 */ /* 0x000fce00078e02ff */
.L_x_200:
[----:B------:R-:W-:Y:S05]  /*5310*/  BSYNC B1 ;  /* 0x0000000000017941 */ /* 0x000fea0003800000 */
.L_x_199:
[----:B---3--:R-:W-:Y:S01]  /*5320*/  @!P5 IMAD R13, R104, R122, R11 ;  /* 0x0000007a680dd224 */ /* 0x008fe200078e020b */
[----:B------:R-:W-:Y:S04]  /*5330*/  BSSY B1, `(.L_x_201) ;  /* 0x0000006000017945 */ /* 0x000fe80003800000 */
[----:B------:R3:W-:Y:S01]  /*5340*/  @!P5 STG.E.U8 desc[UR36][R4.64+0xa0], R13 ;  /* 0x0000a00d0400d986 */ /* 0x0007e2000c101124 */
[----:B------:R-:W-:Y:S05]  /*5350*/  @P2 BRA `(.L_x_202) ;  /* 0x00000000000c2947 */ /* 0x000fea0003800000 */
[----:B------:R-:W5:Y:S02]  /*5360*/  LDG.E.U8 R132, desc[UR36][R2.64+0xa1] ;  /* 0x0000a12402847981 */ /* 0x000f64000c1e1100 */
[----:B-----5:R-:W-:-:S05]  /*5370*/  PRMT R10, R132, 0x8880, RZ ;  /* 0x00008880840a7816 */ /* 0x020fca00000000ff */
[----:B------:R-:W-:-:S07]  /*5380*/  IMAD R11, R10, R123, RZ ;  /* 0x0000007b0a0b7224 */ /* 0x000fce00078e02ff */
.L_x_202:
[----:B------:R-:W-:Y:S05]  /*5390*/  BSYNC B1 ;  /* 0x0000000000017941 */ /* 0x000fea0003800000 */
.L_x_201:
        /* <DEDUP_REMOVED lines=11> */
.L_x_204:
[----:B------:R-:W-:Y:S05]  /*5450*/  BSYNC B1 ;  /* 0x0000000000017941 */ /* 0x000fea0003800000 */
.L_x_203:
[----:B---3--:R-:W-:Y:S01]  /*5460*/  @!P4 IMAD R13, R106, R122, R11 ;  /* 0x0000007a6a0dc224 */ /* 0x008fe200078e020b */
[----:B------:R-:W-:Y:S04]  /*5470*/  BSSY B1, `(.L_x_205) ;  /* 0x0000006000017945 */ /* 0x000fe80003800000 */
[----:B------:R3:W-:Y:S01]  /*5480*/  @!P4 STG.E.U8 desc[UR36][R6.64+0xa0], R13 ;  /* 0x0000a00d0600c986 */ /* 0x0007e2000c101124 */
[----:B------:R-:W-:Y:S05]  /*5490*/  @P3 BRA `(.L_x_206) ;  /* 0x00000000000c3947 */ /* 0x000fea0003800000 */
[----:B------:R-:W5:Y:S02]  /*54a0*/  LDG.E.U8 R132, desc[UR36][R8.64+0xa1] ;  /* 0x0000a12408847981 */ /* 0x000f64000c1e1100 */
[----:B-----5:R-:W-:-:S05]  /*54b0*/  PRMT R10, R132, 0x8880, RZ ;  /* 0x00008880840a7816 */ /* 0x020fca00000000ff */
[----:B------:R-:W-:-:S07]  /*54c0*/  IMAD R11, R10, R123, RZ ;  /* 0x0000007b0a0b7224 */ /* 0x000fce00078e02ff */
.L_x_206:
[----:B------:R-:W-:Y:S05]  /*54d0*/  BSYNC B1 ;  /* 0x0000000000017941 */ /* 0x000fea0003800000 */
.L_x_205:
[----:B------:R-:W-:Y:S01]  /*54e0*/  @!P3 IMAD R107, R107, R122, R11 ;  /* 0x0000007a6b6bb224 */ /* 0x000fe200078e020b */
[----:B------:R-:W-:Y:S04]  /*54f0*/  BSSY B1, `(.L_x_207) ;  /* 0x0000006000017945 */ /* 0x000fe80003800000 */
[----:B------:R0:W-:Y:S01]  /*5500*/  @!P3 STG.E.U8 desc[UR36][R6.64+0xa1], R107 ;  /* 0x0000a16b0600b986 */ /* 0x0001e2000c101124 */
[----:B------:R-:W-:Y:S05]  /*5510*/  @P5 BRA `(.L_x_208) ;  /* 0x00000000000c5947 */ /* 0x000fea0003800000 */
[----:B------:R-:W5:Y:S02]  /*5520*/  LDG.E.U8 R132, desc[UR36][R2.64+0xa8] ;  /* 0x0000a82402847981 */ /* 0x000f64000c1e1100 */
[----:B-----5:R-:W-:-:S05]  /*5530*/  PRMT R10, R132, 0x8880, RZ ;  /* 0x00008880840a7816 */ /* 0x020fca00000000ff */
[----:B------:R-:W-:-:S07]  /*5540*/  IMAD R11, R10, R123, RZ ;  /* 0x0000007b0a0b7224 */ /* 0x000fce00078e02ff */
.L_x_208:
[----:B------:R-:W-:Y:S05]  /*5550*/  BSYNC B1 ;  /* 0x0000000000017941 */ /* 0x000fea0003800000 */
.L_x_207:
[----:B---3--:R-:W-:Y:S01]  /*5560*/  @!P5 IMAD R13, R108, R122, R11 ;  /* 0x0000007a6c0dd224 */ /* 0x008fe200078e020b */
[----:B------:R-:W-:Y:S04]  /*5570*/  BSSY B1, `(.L_x_209) ;  /* 0x0000006000017945 */ /* 0x000fe80003800000 */
[----:B------:R3:W-:Y:S01]  /*5580*/  @!P5 STG.E.U8 desc[UR36][R4.64+0xa8], R13 ;  /* 0x0000a80d0400d986 */ /* 0x0007e2000c101124 */
[----:B------:R-:W-:Y:S05]  /*5590*/  @P2 BRA `(.L_x_210) ;  /* 0x00000000000c2947 */ /* 0x000fea0003800000 */
[----:B------:R-:W5:Y:S02]  /*55a0*/  LDG.E.U8 R132, desc[UR36][R2.64+0xa9] ;  /* 0x0000a92402847981 */ /* 0x000f64000c1e1100 */
[----:B-----5:R-:W-:-:S05]  /*55b0*/  PRMT R10, R132, 0x8880, RZ ;  /* 0x00008880840a7816 */ /* 0x020fca00000000ff */
[----:B------:R-:W-:-:S07]  /*55c0*/  IMAD R11, R10, R123, RZ ;  /* 0x0000007b0a0b7224 */ /* 0x000fce00078e02ff */
.L_x_210:
[----:B------:R-:W-:Y:S05]  /*55d0*/  BSYNC B1 ;  /* 0x0000000000017941 */ /* 0x000fea0003800000 */
.L_x_209:
        /* <DEDUP_REMOVED lines=11> */
.L_x_212:
[----:B------:R-:W-:Y:S05]  /*5690*/  BSYNC B1 ;  /* 0x0000000000017941 */ /* 0x000fea0003800000 */
.L_x_211:
[----:B---3--:R-:W-:Y:S01]  /*56a0*/  @!P4 IMAD R13, R110, R122, R11 ;  /* 0x0000007a6e0dc224 */ /* 0x008fe200078e020b */
[----:B------:R-:W-:Y:S04]  /*56b0*/  BSSY B1, `(.L_x_213) ;  /* 0x0000006000017945 */ /* 0x000fe80003800000 */
[----:B------:R3:W-:Y:S01]  /*56c0*/  @!P4 STG.E.U8 desc[UR36][R6.64+0xa8], R13 ;  /* 0x0000a80d0600c986 */ /* 0x0007e2000c101124 */
[----:B------:R-:W-:Y:S05]  /*56d0*/  @P3 BRA `(.L_x_214) ;  /* 0x00000000000c3947 */ /* 0x000fea0003800000 */
[----:B------:R-:W5:Y:S02]  /*56e0*/  LDG.E.U8 R132, desc[UR36][R8.64+0xa9] ;  /* 0x0000a92408847981 */ /* 0x000f64000c1e1100 */
[----:B-----5:R-:W-:-:S05]  /*56f0*/  PRMT R10, R132, 0x8880, RZ ;  /* 0x00008880840a7816 */ /* 0x020fca00000000ff */
[----:B------:R-:W-:-:S07]  /*5700*/  IMAD R11, R10, R123, RZ ;  /* 0x0000007b0a0b7224 */ /* 0x000fce00078e02ff */
.L_x_214:
[----:B------:R-:W-:Y:S05]  /*5710*/  BSYNC B1 ;  /* 0x0000000000017941 */ /* 0x000fea0003800000 */
.L_x_213:
[----:B------:R-:W-:Y:S01]  /*5720*/  @!P3 IMAD R111, R111, R122, R11 ;  /* 0x0000007a6f6fb224 */ /* 0x000fe200078e020b */
[----:B------:R-:W-:Y:S04]  /*5730*/  BSSY B1, `(.L_x_215) ;  /* 0x0000006000017945 */ /* 0x000fe80003800000 */
[----:B------:R0:W-:Y:S01]  /*5740*/  @!P3 STG.E.U8 desc[UR36][R6.64+0xa9], R111 ;  /* 0x0000a96f0600b986 */ /* 0x0001e2000c101124 */
[----:B------:R-:W-:Y:S05]  /*5750*/  @P5 BRA `(.L_x_216) ;  /* 0x00000000000c5947 */ /* 0x000fea0003800000 */
[----:B------:R-:W5:Y:S02]  /*5760*/  LDG.E.U8 R132, desc[UR36][R2.64+0xb0] ;  /* 0x0000b02402847981 */ /* 0x000f64000c1e1100 */
[----:B-----5:R-:W-:-:S05]  /*5770*/  PRMT R10, R132, 0x8880, RZ ;  /* 0x00008880840a7816 */ /* 0x020fca00000000ff */
[----:B------:R-:W-:-:S07]  /*5780*/  IMAD R11, R10, R123, RZ ;  /* 0x0000007b0a0b7224 */ /* 0x000fce00078e02ff */
.L_x_216:
[----:B------:R-:W-:Y:S05]  /*5790*/  BSYNC B1 ;  /* 0x0000000000017941 */ /* 0x000fea0003800000 */
.L_x_215:
[----:B---3--:R-:W-:Y:S01]  /*57a0*/  @!P5 IMAD R13, R112, R122, R11 ;  /* 0x0000007a700dd224 */ /* 0x008fe200078e020b */
[----:B------:R-:W-:Y:S04]  /*57b0*/  BSSY B1, `(.L_x_217) ;  /* 0x0000006000017945 */ /* 0x000fe80003800000 */
[----:B------:R3:W-:Y:S01]  /*57c0*/  @!P5 STG.E.U8 desc[UR36][R4.64+0xb0], R13 ;  /* 0x0000b00d0400d986 */ /* 0x0007e2000c101124 */
[----:B------:R-:W-:Y:S05]  /*57d0*/  @P2 BRA `(.L_x_218) ;  /* 0x00000000000c2947 */ /* 0x000fea0003800000 */
[----:B------:R-:W5:Y:S02]  /*57e0*/  LDG.E.U8 R132, desc[UR36][R2.64+0xb1] ;  /* 0x0000b12402847981 */ /* 0x000f64000c1e1100 */
[----:B-----5:R-:W-:-:S05]  /*57f0*/  PRMT R10, R132, 0x8880, RZ ;  /* 0x00008880840a7816 */ /* 0x020fca00000000ff */
[----:B------:R-:W-:-:S07]  /*5800*/  IMAD R11, R10, R123, RZ ;  /* 0x0000007b0a0b7224 */ /* 0x000fce00078e02ff */
.L_x_218:
[----:B------:R-:W-:Y:S05]  /*5810*/  BSYNC B1 ;  /* 0x0000000000017941 */ /* 0x000fea0003800000 */
.L_x_217:
[C---:B------:R-:W-:Y:S01]  /*5820*/  ISETP.LT.OR P4, PT, R0.reuse, 0xb1, !P0 ;  /* 0x000000b10000780c */ /* 0x040fe20004781670 */
[----:B------:R-:W-:Y:S01]  /*5830*/  @!P2 IMAD R113, R113, R122, R11 ;  /* 0x0000007a7171a224 */ /* 0x000fe200078e020b */
[----:B------:R-:W-:Y:S01]  /*5840*/  BSSY B1, `(.L_x_219) ;  /* 0x000000a000017945 */ /* 0x000fe20003800000 */
[C---:B------:R-:W-:Y:S02]  /*5850*/  ISETP.LT.OR P3, PT, R0.reuse, 0xb2, !P0 ;  /* 0x000000b20000780c */ /* 0x040fe40004761670 */
[C---:B------:R-:W-:Y:S01]  /*5860*/  ISETP.LT.OR P5, PT, R0.reuse, 0xb9, !P0 ;  /* 0x000000b90000780c */ /* 0x040fe200047a1670 */
[----:B------:R0:W-:Y:S01]  /*5870*/  @!P2 STG.E.U8 desc[UR36][R4.64+0xb1], R113 ;  /* 0x0000b1710400a986 */ /* 0x0001e2000c101124 */
[C---:B------:R-:W-:Y:S02]  /*5880*/  ISETP.LT.OR P2, PT, R0.reuse, 0xb9, !P1 ;  /* 0x000000b90000780c */ /* 0x040fe40004f41670 */
[----:B------:R-:W-:-:S04]  /*5890*/  ISETP.LT.OR P1, PT, R0, 0xba, !P1 ;  /* 0x000000ba0000780c */ /* 0x000fc80004f21670 */
[----:B------:R-:W-:Y:S09]  /*58a0*/  @P4 BRA `(.L_x_220) ;  /* 0x00000000000c4947 */ /* 0x000ff20003800000 */
[----:B------:R-:W5:Y:S02]  /*58b0*/  LDG.E.U8 R132, desc[UR36][R8.64+0xb0] ;  /* 0x0000b02408847981 */ /* 0x000f64000c1e1100 */
[----:B-----5:R-:W-:-:S05]  /*58c0*/  PRMT R10, R132, 0x8880, RZ ;  /* 0x00008880840a7816 */ /* 0x020fca00000000ff */
[----:B------:R-:W-:-:S07]  /*58d0*/  IMAD R11, R10, R123, RZ ;  /* 0x0000007b0a0b7224 */ /* 0x000fce00078e02ff */
.L_x_220:
[----:B------:R-:W-:Y:S05]  /*58e0*/  BSYNC B1 ;  /* 0x0000000000017941 */ /* 0x000fea0003800000 */
.L_x_219:
[----:B---3--:R-:W-:Y:S01]  /*58f0*/  @!P4 IMAD R13, R114, R122, R11 ;  /* 0x0000007a720dc224 */ /* 0x008fe200078e020b */
[----:B------:R-:W-:Y:S04]  /*5900*/  BSSY B1, `(.L_x_221) ;  /* 0x0000006000017945 */ /* 0x000fe80003800000 */
[----:B------:R3:W-:Y:S01]  /*5910*/  @!P4 STG.E.U8 desc[UR36][R6.64+0xb0], R13 ;  /* 0x0000b00d0600c986 */ /* 0x0007e2000c101124 */
[----:B------:R-:W-:Y:S05]  /*5920*/  @P3 BRA `(.L_x_222) ;  /* 0x00000000000c3947 */ /* 0x000fea0003800000 */
[----:B------:R-:W5:Y:S02]  /*5930*/  LDG.E.U8 R132, desc[UR36][R8.64+0xb1] ;  /* 0x0000b12408847981 */ /* 0x000f64000c1e1100 */
[----:B-----5:R-:W-:-:S05]  /*5940*/  PRMT R10, R132, 0x8880, RZ ;  /* 0x00008880840a7816 */ /* 0x020fca00000000ff */
[----:B------:R-:W-:-:S07]  /*5950*/  IMAD R11, R10, R123, RZ ;  /* 0x0000007b0a0b7224 */ /* 0x000fce00078e02ff */
.L_x_222:
[----:B------:R-:W-:Y:S05]  /*5960*/  BSYNC B1 ;  /* 0x0000000000017941 */ /* 0x000fea0003800000 */
.L_x_221:
[----:B------:R-:W-:Y:S01]  /*5970*/  @!P3 IMAD R115, R115, R122, R11 ;  /* 0x0000007a7373b224 */ /* 0x000fe200078e020b */
[----:B------:R-:W-:Y:S04]  /*5980*/  BSSY B1, `(.L_x_223) ;  /* 0x0000006000017945 */ /* 0x000fe80003800000 */
[----:B------:R0:W-:Y:S01]  /*5990*/  @!P3 STG.E.U8 desc[UR36][R6.64+0xb1], R115 ;  /* 0x0000b1730600b986 */ /* 0x0001e2000c101124 */
[----:B------:R-:W-:Y:S05]  /*59a0*/  @P2 BRA `(.L_x_224) ;  /* 0x00000000000c2947 */ /* 0x000fea0003800000 */
[----:B------:R-:W5:Y:S02]  /*59b0*/  LDG.E.U8 R132, desc[UR36][R2.64+0xb8] ;  /* 0x0000b82402847981 */ /* 0x000f64000c1e1100 */
[----:B-----5:R-:W-:-:S05]  /*59c0*/  PRMT R10, R132, 0x8880, RZ ;  /* 0x00008880840a7816 */ /* 0x020fca00000000ff */
[----:B------:R-:W-:-:S07]  /*59d0*/  IMAD R11, R10, R123, RZ ;  /* 0x0000007b0a0b7224 */ /* 0x000fce00078e02ff */
.L_x_224:
[----:B------:R-:W-:Y:S05]  /*59e0*/  BSYNC B1 ;  /* 0x0000000000017941 */ /* 0x000fea0003800000 */
.L_x_223:
[----:B---3--:R-:W-:Y:S01]  /*59f0*/  @!P2 IMAD R13, R116, R122, R11 ;  /* 0x0000007a740da224 */ /* 0x008fe200078e020b */
[----:B------:R-:W-:Y:S04]  /*5a00*/  BSSY B1, `(.L_x_225) ;  /* 0x0000006000017945 */ /* 0x000fe80003800000 */
[----:B------:R3:W-:Y:S01]  /*5a10*/  @!P2 STG.E.U8 desc[UR36][R4.64+0xb8], R13 ;  /* 0x0000b80d0400a986 */ /* 0x0007e2000c101124 */
[----:B------:R-:W-:Y:S05]  /*5a20*/  @P1 BRA `(.L_x_226) ;  /* 0x00000000000c1947 */ /* 0x000fea0003800000 */
[----:B------:R-:W5:Y:S02]  /*5a30*/  LDG.E.U8 R132, desc[UR36][R2.64+0xb9] ;  /* 0x0000b92402847981 */ /* 0x000f64000c1e1100 */
[----:B-----5:R-:W-:-:S05]  /*5a40*/  PRMT R10, R132, 0x8880, RZ ;  /* 0x00008880840a7816 */ /* 0x020fca00000000ff */
[----:B------:R-:W-:-:S07]  /*5a50*/  IMAD R11, R10, R123, RZ ;  /* 0x0000007b0a0b7224 */ /* 0x000fce00078e02ff */
.L_x_226:
[----:B------:R-:W-:Y:S05]  /*5a60*/  BSYNC B1 ;  /* 0x0000000000017941 */ /* 0x000fea0003800000 */
.L_x_225:
[----:B------:R-:W-:Y:S01]  /*5a70*/  @!P1 IMAD R117, R117, R122, R11 ;  /* 0x0000007a75759224 */ /* 0x000fe200078e020b */
[----:B------:R-:W-:Y:S04]  /*5a80*/  BSSY B1, `(.L_x_227) ;  /* 0x0000006000017945 */ /* 0x000fe80003800000 */
[----:B------:R0:W-:Y:S01]  /*5a90*/  @!P1 STG.E.U8 desc[UR36][R4.64+0xb9], R117 ;  /* 0x0000b97504009986 */ /* 0x0001e2000c101124 */
[----:B------:R-:W-:Y:S05]  /*5aa0*/  @P5 BRA `(.L_x_228) ;  /* 0x00000000000c5947 */ /* 0x000fea0003800000 */
[----:B------:R-:W0:Y:S02]  /*5ab0*/  LDG.E.U8 R132, desc[UR36][R8.64+0xb8] ;  /* 0x0000b82408847981 */ /* 0x000e24000c1e1100 */
[----:B0-----:R-:W-:-:S05]  /*5ac0*/  PRMT R2, R132, 0x8880, RZ ;  /* 0x0000888084027816 */ /* 0x001fca00000000ff */
[----:B------:R-:W-:-:S07]  /*5ad0*/  IMAD R11, R2, R123, RZ ;  /* 0x0000007b020b7224 */ /* 0x000fce00078e02ff */
.L_x_228:
[----:B------:R-:W-:Y:S05]  /*5ae0*/  BSYNC B1 ;  /* 0x0000000000017941 */ /* 0x000fea0003800000 */
.L_x_227:
[----:B0-----:R-:W-:Y:S01]  /*5af0*/  @!P5 IMAD R3, R118, R122, R11 ;  /* 0x0000007a7603d224 */ /* 0x001fe200078e020b */
[----:B------:R-:W-:Y:S01]  /*5b00*/  ISETP.LT.OR P0, PT, R0, 0xba, !P0 ;  /* 0x000000ba0000780c */ /* 0x000fe20004701670 */
[----:B------:R-:W-:Y:S03]  /*5b10*/  BSSY B1, `(.L_x_229) ;  /* 0x0000006000017945 */ /* 0x000fe60003800000 */
[----:B------:R0:W-:Y:S09]  /*5b20*/  @!P5 STG.E.U8 desc[UR36][R6.64+0xb8], R3 ;  /* 0x0000b8030600d986 */ /* 0x0001f2000c101124 */
[----:B------:R-:W-:Y:S05]  /*5b30*/  @P0 BRA `(.L_x_230) ;  /* 0x00000000000c0947 */ /* 0x000fea0003800000 */
[----:B------:R-:W5:Y:S02]  /*5b40*/  LDG.E.U8 R132, desc[UR36][R8.64+0xb9] ;  /* 0x0000b92408847981 */ /* 0x000f64000c1e1100 */
[----:B-----5:R-:W-:-:S05]  /*5b50*/  PRMT R0, R132, 0x8880, RZ ;  /* 0x0000888084007816 */ /* 0x020fca00000000ff */
[----:B------:R-:W-:-:S07]  /*5b60*/  IMAD R11, R0, R123, RZ ;  /* 0x0000007b000b7224 */ /* 0x000fce00078e02ff */
.L_x_230:
[----:B------:R-:W-:Y:S05]  /*5b70*/  BSYNC B1 ;  /* 0x0000000000017941 */ /* 0x000fea0003800000 */
.L_x_229:
[----:B------:R-:W-:Y:S01]  /*5b80*/  IMAD R11, R119, R122, R11 ;  /* 0x0000007a770b7224 */ /* 0x000fe200078e020b */
[----:B------:R-:W-:Y:S06]  /*5b90*/  @P0 BRA `(.L_x_231) ;  /* 0x0000001000900947 */ /* 0x000fec0003800000 */
[----:B------:R0:W-:Y:S01]  /*5ba0*/  STG.E.U8 desc[UR36][R6.64+0xb9], R11 ;  /* 0x0000b90b06007986 */ /* 0x0001e2000c101124 */
[----:B------:R-:W-:Y:S05]  /*5bb0*/  BRA `(.L_x_231) ;  /* 0x0000001000887947 */ /* 0x000fea0003800000 */
.L_x_38:
[C---:B------:R-:W-:Y:S02]  /*5bc0*/  ISETP.GE.AND P1, PT, R136.reuse, 0x1, PT ;  /* 0x000000018800780c */ /* 0x040fe40003f26270 */
[----:B------:R-:W-:Y:S02]  /*5bd0*/  ISETP.GE.AND P0, PT, R136, 0x9, PT ;  /* 0x000000098800780c */ /* 0x000fe40003f06270 */
[C---:B------:R-:W-:Y:S02]  /*5be0*/  ISETP.LT.OR P4, PT, R0.reuse, 0x1, !P1 ;  /* 0x000000010000780c */ /* 0x040fe40004f81670 */
[C---:B------:R-:W-:Y:S02]  /*5bf0*/  ISETP.LT.OR P3, PT, R0.reuse, 0x2, !P1 ;  /* 0x000000020000780c */ /* 0x040fe40004f61670 */
[C---:B------:R-:W-:Y:S02]  /*5c00*/  ISETP.LT.OR P2, PT, R0.reuse, 0x1, !P0 ;  /* 0x000000010000780c */ /* 0x040fe40004741670 */
[----:B------:R-:W-:-:S07]  /*5c10*/  ISETP.LT.OR P5, PT, R0, 0x2, !P0 ;  /* 0x000000020000780c */ /* 0x000fce00047a1670 */
[-C--:B------:R-:W-:Y:S02]  /*5c20*/  @!P4 IMAD R3, R24, R122.reuse, RZ ;  /* 0x0000007a1803c224 */ /* 0x080fe400078e02ff */
[-C--:B------:R-:W-:Y:S02]  /*5c30*/  @!P3 IMAD R25, R25, R122.reuse, RZ ;  /* 0x0000007a1919b224 */ /* 0x080fe400078e02ff */
[-C--:B------:R-:W-:Y:S01]  /*5c40*/  @!P2 IMAD R9, R26, R122.reuse, RZ ;  /* 0x0000007a1a09a224 */ /* 0x080fe200078e02ff */
[----:B------:R0:W-:Y:S01]  /*5c50*/  @!P4 STG.E.U8 desc[UR36][R4.64], R3 ;  /* 0x000000030400c986 */ /* 0x0001e2000c101124 */
[C---:B------:R-:W-:Y:S01]  /*5c60*/  ISETP.LT.OR P4, PT, R0.reuse, 0x9, !P1 ;  /* 0x000000090000780c */ /* 0x040fe20004f81670 */
[----:B------:R-:W-:Y:S02]  /*5c70*/  @!P5 IMAD R27, R27, R122, RZ ;  /* 0x0000007a1b1bd224 */ /* 0x000fe400078e02ff */
[----:B------:R-:W-:Y:S01]  /*5c80*/  @!P3 STG.E.U8 desc[UR36][R4.64+0x1], R25 ;  /* 0x000001190400b986 */ /* 0x000fe2000c101124 */
[----:B------:R-:W-:-:S03]  /*5c90*/  ISETP.LT.OR P3, PT, R0, 0xa, !P1 ;  /* 0x0000000a0000780c */ /* 0x000fc60004f61670 */
[----:B------:R1:W-:Y:S01]  /*5ca0*/  @!P2 STG.E.U8 desc[UR36][R6.64], R9 ;  /* 0x000000090600a986 */ /* 0x0003e2000c101124 */
[----:B------:R-:W-:-:S03]  /*5cb0*/  ISETP.LT.OR P2, PT, R0, 0x9, !P0 ;  /* 0x000000090000780c */ /* 0x000fc60004741670 */
[----:B------:R-:W-:Y:S01]  /*5cc0*/  @!P5 STG.E.U8 desc[UR36][R6.64+0x1], R27 ;  /* 0x0000011b0600d986 */ /* 0x000fe2000c101124 */
[----:B------:R-:W-:Y:S01]  /*5cd0*/  ISETP.LT.OR P5, PT, R0, 0xa, !P0 ;  /* 0x0000000a0000780c */ /* 0x000fe200047a1670 */
[----:B------:R-:W-:-:S04]  /*5ce0*/  @!P4 IMAD R11, R28, R122, RZ ;  /* 0x0000007a1c0bc224 */ /* 0x000fc800078e02ff */
[-C--:B------:R-:W-:Y:S01]  /*5cf0*/  @!P3 IMAD R29, R29, R122.reuse, RZ ;  /* 0x0000007a1d1db224 */ /* 0x080fe200078e02ff */
[----:B------:R-:W-:Y:S01]  /*5d00*/  @!P4 STG.E.U8 desc[UR36][R4.64+0x8], R11 ;  /* 0x0000080b0400c986 */ /* 0x000fe2000c101124 */
[----:B------:R-:W-:Y:S02]  /*5d10*/  ISETP.LT.OR P4, PT, R0, 0x11, !P1 ;  /* 0x000000110000780c */ /* 0x000fe40004f81670 */
[-C--:B0-----:R-:W-:Y:S01]  /*5d20*/  @!P2 IMAD R3, R30, R122.reuse, RZ ;  /* 0x0000007a1e03a224 */ /* 0x081fe200078e02ff */
[----:B------:R-:W-:Y:S01]  /*5d30*/  @!P3 STG.E.U8 desc[UR36][R4.64+0x9], R29 ;  /* 0x0000091d0400b986 */ /* 0x000fe2000c101124 */
[C---:B------:R-:W-:Y:S02]  /*5d40*/  ISETP.LT.OR P3, PT, R0.reuse, 0x12, !P1 ;  /* 0x000000120000780c */ /* 0x040fe40004f61670 */
[----:B------:R-:W-:Y:S01]  /*5d50*/  @!P5 IMAD R31, R31, R122, RZ ;  /* 0x0000007a1f1fd224 */ /* 0x000fe200078e02ff */
[----:B------:R0:W-:Y:S01]  /*5d60*/  @!P2 STG.E.U8 desc[UR36][R6.64+0x8], R3 ;  /* 0x000008030600a986 */ /* 0x0001e2000c101124 */
[----:B------:R-:W-:-:S03]  /*5d70*/  ISETP.LT.OR P2, PT, R0, 0x11, !P0 ;  /* 0x000000110000780c */ /* 0x000fc60004741670 */
[----:B------:R-:W-:Y:S01]  /*5d80*/  @!P5 STG.E.U8 desc[UR36][R6.64+0x9], R31 ;  /* 0x0000091f0600d986 */ /* 0x000fe2000c101124 */
[----:B------:R-:W-:Y:S01]  /*5d90*/  ISETP.LT.OR P5, PT, R0, 0x12, !P0 ;  /* 0x000000120000780c */ /* 0x000fe200047a1670 */
[----:B-1----:R-:W-:-:S04]  /*5da0*/  @!P4 IMAD R9, R32, R122, RZ ;  /* 0x0000007a2009c224 */ /* 0x002fc800078e02ff */
        /* <DEDUP_REMOVED lines=205> */
[----:B------:R1:W-:Y:S01]  /*6a80*/  @!P4 STG.E.U8 desc[UR36][R4.64+0x98], R11 ;  /* 0x0000980b0400c986 */ /* 0x0003e2000c101124 */
        /* <DEDUP_REMOVED lines=13> */
[-C--:B-1----:R-:W-:Y:S01]  /*6b60*/  @!P2 IMAD R11, R106, R122.reuse, RZ ;  /* 0x0000007a6a0ba224 */ /* 0x082fe200078e02ff */
[----:B------:R-:W-:Y:S01]  /*6b70*/  @!P3 STG.E.U8 desc[UR36][R4.64+0xa1], R105 ;  /* 0x0000a1690400b986 */ /* 0x000fe2000c101124 */
[C---:B------:R-:W-:Y:S02]  /*6b80*/  ISETP.LT.OR P3, PT, R0.reuse, 0xaa, !P1 ;  /* 0x000000aa0000780c */ /* 0x040fe40004f61670 */
[----:B------:R-:W-:Y:S01]  /*6b90*/  @!P5 IMAD R107, R107, R122, RZ ;  /* 0x0000007a6b6bd224 */ /* 0x000fe200078e02ff */
[----:B------:R1:W-:Y:S01]  /*6ba0*/  @!P2 STG.E.U8 desc[UR36][R6.64+0xa0], R11 ;  /* 0x0000a00b0600a986 */ /* 0x0003e2000c101124 */
[----:B------:R-:W-:-:S03]  /*6bb0*/  ISETP.LT.OR P2, PT, R0, 0xa9, !P0 ;  /* 0x000000a90000780c */ /* 0x000fc60004741670 */
[----:B------:R-:W-:Y:S01]  /*6bc0*/  @!P5 STG.E.U8 desc[UR36][R6.64+0xa1], R107 ;  /* 0x0000a16b0600d986 */ /* 0x000fe2000c101124 */
[----:B------:R-:W-:Y:S01]  /*6bd0*/  ISETP.LT.OR P5, PT, R0, 0xaa, !P0 ;  /* 0x000000aa0000780c */ /* 0x000fe200047a1670 */
[----:B0-----:R-:W-:-:S04]  /*6be0*/  @!P4 IMAD R3, R108, R122, RZ ;  /* 0x0000007a6c03c224 */ /* 0x001fc800078e02ff */
[-C--:B------:R-:W-:Y:S01]  /*6bf0*/  @!P3 IMAD R109, R109, R122.reuse, RZ ;  /* 0x0000007a6d6db224 */ /* 0x080fe200078e02ff */
[----:B------:R0:W-:Y:S01]  /*6c00*/  @!P4 STG.E.U8 desc[UR36][R4.64+0xa8], R3 ;  /* 0x0000a8030400c986 */ /* 0x0001e2000c101124 */
[----:B------:R-:W-:Y:S02]  /*6c10*/  ISETP.LT.OR P4, PT, R0, 0xb2, !P1 ;  /* 0x000000b20000780c */ /* 0x000fe40004f81670 */
[-C--:B--2---:R-:W-:Y:S01]  /*6c20*/  @!P2 IMAD R9, R110, R122.reuse, RZ ;  /* 0x0000007a6e09a224 */ /* 0x084fe200078e02ff */
[----:B------:R-:W-:Y:S01]  /*6c30*/  @!P3 STG.E.U8 desc[UR36][R4.64+0xa9], R109 ;  /* 0x0000a96d0400b986 */ /* 0x000fe2000c101124 */
[C---:B------:R-:W-:Y:S02]  /*6c40*/  ISETP.LT.OR P3, PT, R0.reuse, 0xb1, !P1 ;  /* 0x000000b10000780c */ /* 0x040fe40004f61670 */
[----:B------:R-:W-:Y:S01]  /*6c50*/  @!P5 IMAD R111, R111, R122, RZ ;  /* 0x0000007a6f6fd224 */ /* 0x000fe200078e02ff */
[----:B------:R-:W-:Y:S01]  /*6c60*/  @!P2 STG.E.U8 desc[UR36][R6.64+0xa8], R9 ;  /* 0x0000a8090600a986 */ /* 0x000fe2000c101124 */
[----:B------:R-:W-:-:S03]  /*6c70*/  ISETP.LT.OR P2, PT, R0, 0xb1, !P0 ;  /* 0x000000b10000780c */ /* 0x000fc60004741670 */
[----:B------:R-:W-:Y:S01]  /*6c80*/  @!P5 STG.E.U8 desc[UR36][R6.64+0xa9], R111 ;  /* 0x0000a96f0600d986 */ /* 0x000fe2000c101124 */
[----:B------:R-:W-:Y:S01]  /*6c90*/  ISETP.LT.OR P5, PT, R0, 0xb9, !P0 ;  /* 0x000000b90000780c */ /* 0x000fe200047a1670 */
[----:B------:R-:W-:-:S04]  /*6ca0*/  @!P4 IMAD R113, R113, R122, RZ ;  /* 0x0000007a7171c224 */ /* 0x000fc800078e02ff */
[-C--:B-1----:R-:W-:Y:S01]  /*6cb0*/  @!P3 IMAD R11, R112, R122.reuse, RZ ;  /* 0x0000007a700bb224 */ /* 0x082fe200078e02ff */
[----:B------:R-:W-:Y:S01]  /*6cc0*/  @!P4 STG.E.U8 desc[UR36][R4.64+0xb1], R113 ;  /* 0x0000b1710400c986 */ /* 0x000fe2000c101124 */
[C---:B------:R-:W-:Y:S02]  /*6cd0*/  ISETP.LT.OR P4, PT, R0.reuse, 0xb2, !P0 ;  /* 0x000000b20000780c */ /* 0x040fe40004781670 */
[C---:B------:R-:W-:Y:S01]  /*6ce0*/  ISETP.LT.OR P0, PT, R0.reuse, 0xba, !P0 ;  /* 0x000000ba0000780c */ /* 0x040fe20004701670 */
[----:B------:R1:W-:Y:S01]  /*6cf0*/  @!P3 STG.E.U8 desc[UR36][R4.64+0xb0], R11 ;  /* 0x0000b00b0400b986 */ /* 0x0003e2000c101124 */
[----:B------:R-:W-:Y:S01]  /*6d00*/  ISETP.LT.OR P3, PT, R0, 0xb9, !P1 ;  /* 0x000000b90000780c */ /* 0x000fe20004f61670 */
[----:B0-----:R-:W-:Y:S01]  /*6d10*/  @!P2 IMAD R3, R114, R122, RZ ;  /* 0x0000007a7203a224 */ /* 0x001fe200078e02ff */
[----:B------:R-:W-:-:S04]  /*6d20*/  ISETP.LT.OR P1, PT, R0, 0xba, !P1 ;  /* 0x000000ba0000780c */ /* 0x000fc80004f21670 */
[----:B------:R0:W-:Y:S03]  /*6d30*/  @!P2 STG.E.U8 desc[UR36][R6.64+0xb0], R3 ;  /* 0x0000b0030600a986 */ /* 0x0001e6000c101124 */
[-C--:B------:R-:W-:Y:S02]  /*6d40*/  @!P4 IMAD R115, R115, R122.reuse, RZ ;  /* 0x0000007a7373c224 */ /* 0x080fe400078e02ff */
[-C--:B-1----:R-:W-:Y:S02]  /*6d50*/  @!P5 IMAD R11, R118, R122.reuse, RZ ;  /* 0x0000007a760bd224 */ /* 0x082fe400078e02ff */
[-C--:B------:R-:W-:Y:S01]  /*6d60*/  @!P3 IMAD R9, R116, R122.reuse, RZ ;  /* 0x0000007a7409b224 */ /* 0x080fe200078e02ff */
[----:B------:R0:W-:Y:S01]  /*6d70*/  @!P4 STG.E.U8 desc[UR36][R6.64+0xb1], R115 ;  /* 0x0000b1730600c986 */ /* 0x0001e2000c101124 */
[-C--:B------:R-:W-:Y:S02]  /*6d80*/  @!P1 IMAD R117, R117, R122.reuse, RZ ;  /* 0x0000007a75759224 */ /* 0x080fe400078e02ff */
[----:B------:R-:W-:Y:S01]  /*6d90*/  @!P0 IMAD R119, R119, R122, RZ ;  /* 0x0000007a77778224 */ /* 0x000fe200078e02ff */
[----:B------:R0:W-:Y:S04]  /*6da0*/  @!P3 STG.E.U8 desc[UR36][R4.64+0xb8], R9 ;  /* 0x0000b8090400b986 */ /* 0x0001e8000c101124 */
[----:B------:R0:W-:Y:S04]  /*6db0*/  @!P1 STG.E.U8 desc[UR36][R4.64+0xb9], R117 ;  /* 0x0000b97504009986 */ /* 0x0001e8000c101124 */
[----:B------:R0:W-:Y:S04]  /*6dc0*/  @!P5 STG.E.U8 desc[UR36][R6.64+0xb8], R11 ;  /* 0x0000b80b0600d986 */ /* 0x0001e8000c101124 */
[----:B------:R0:W-:Y:S02]  /*6dd0*/  @!P0 STG.E.U8 desc[UR36][R6.64+0xb9], R119 ;  /* 0x0000b97706008986 */ /* 0x0001e4000c101124 */
.L_x_231:
[----:B------:R-:W-:Y:S05]  /*6de0*/  BSYNC B0 ;  /* 0x0000000000007941 */ /* 0x000fea0003800000 */
.L_x_37:
[----:B0-----:R-:W2:Y:S01]  /*6df0*/  LDL.64 R2, [R1] ;  /* 0x0000000001027983 */ /* 0x001ea20000100a00 */
[----:B------:R-:W-:Y:S01]  /*6e00*/  ULDC.64 UR4, c[0x0][0x650] ;  /* 0x0001940000047ab9 */ /* 0x000fe20000000a00 */
[----:B------:R0:W-:Y:S01]  /*6e10*/  SYNCS.ARRIVE.TRANS64.A1T0 RZ, [R130+UR45], RZ ;  /* 0x000000ff82ff79a7 */ /* 0x0001e2000810002d */
[----:B------:R-:W-:Y:S01]  /*6e20*/  PRMT R0, RZ, 0x7610, R0 ;  /* 0x00007610ff007816 */ /* 0x000fe20000000000 */
[----:B------:R-:W-:Y:S02]  /*6e30*/  IMAD.MOV.U32 R19, RZ, RZ, -0x1 ;  /* 0xffffffffff137424 */ /* 0x000fe400078e00ff */
[----:B------:R-:W-:Y:S01]  /*6e40*/  IMAD.MOV.U32 R22, RZ, RZ, -0x1 ;  /* 0xffffffffff167424 */ /* 0x000fe200078e00ff */
[----:B--2---:R-:W-:-:S04]  /*6e50*/  LEA R18, P0, R2, R18, 0x1 ;  /* 0x0000001202127211 */ /* 0x004fc800078008ff */
[----:B------:R-:W-:Y:S01]  /*6e60*/  LEA.HI.X R17, R2, R17, R23, 0x1, P0 ;  /* 0x0000001102117211 */ /* 0x000fe200000f0c17 */
[----:B------:R-:W-:Y:S01]  /*6e70*/  IMAD.MOV.U32 R2, RZ, RZ, -0x1 ;  /* 0xffffffffff027424 */ /* 0x000fe200078e00ff */
[----:B------:R-:W-:-:S04]  /*6e80*/  ISETP.GE.U32.AND P0, PT, R18, UR4, PT ;  /* 0x0000000412007c0c */ /* 0x000fc8000bf06070 */
[----:B------:R-:W-:-:S13]  /*6e90*/  ISETP.GE.U32.AND.EX P0, PT, R17, UR5, PT, P0 ;  /* 0x0000000511007c0c */ /* 0x000fda000bf06100 */
[----:B0-----:R-:W-:Y:S05]  /*6ea0*/  @P0 BRA `(.L_x_232) ;  /* 0x0000000400700947 */ /* 0x001fea0003800000 */
[----:B------:R-:W0:Y:S01]  /*6eb0*/  S2R R10, SR_CTAID.X ;  /* 0x00000000000a7919 */ /* 0x000e220000002500 */
[----:B------:R-:W2:Y:S01]  /*6ec0*/  LDC.64 R8, c[0x0][0x628] ;  /* 0x00018a00ff087b82 */ /* 0x000ea20000000a00 */
[----:B------:R-:W-:Y:S01]  /*6ed0*/  ULDC UR4, c[0x0][0x150] ;  /* 0x0000540000047ab9 */ /* 0x000fe20000000800 */
[----:B----4-:R-:W-:Y:S01]  /*6ee0*/  IMAD.MOV.U32 R6, RZ, RZ, R18 ;  /* 0x000000ffff067224 */ /* 0x010fe200078e0012 */
[----:B------:R-:W4:Y:S01]  /*6ef0*/  S2R R20, SR_CTAID.Y ;  /* 0x0000000000147919 */ /* 0x000f220000002600 */
[----:B------:R-:W-:-:S04]  /*6f00*/  IMAD.MOV.U32 R7, RZ, RZ, R17 ;  /* 0x000000ffff077224 */ /* 0x000fc800078e0011 */
[----:B-1----:R-:W1:Y:S08]  /*6f10*/  LDC R15, c[0x0][0x144] ;  /* 0x00005100ff0f7b82 */ /* 0x002e700000000800 */
[----:B------:R-:W1:Y:S08]  /*6f20*/  LDC R0, c[0x0][0x630] ;  /* 0x00018c00ff007b82 */ /* 0x000e700000000800 */
[----:B---3--:R-:W3:Y:S01]  /*6f30*/  LDC.64 R12, c[0x0][0x620] ;  /* 0x00018800ff0c7b82 */ /* 0x008ee20000000a00 */
[----:B--2---:R-:W-:-:S04]  /*6f40*/  ISETP.NE.U32.AND P0, PT, R8, RZ, PT ;  /* 0x000000ff0800720c */ /* 0x004fc80003f05070 */
[----:B------:R-:W-:Y:S02]  /*6f50*/  ISETP.NE.AND.EX P0, PT, R9, RZ, PT, P0 ;  /* 0x000000ff0900720c */ /* 0x000fe40003f05300 */
[----:B0-----:R-:W-:-:S05]  /*6f60*/  I2FP.F32.U32 R2, R10 ;  /* 0x0000000a00027245 */ /* 0x001fca0000201000 */
[----:B------:R-:W-:-:S04]  /*6f70*/  FMUL R2, R2, UR4 ;  /* 0x0000000402027c20 */ /* 0x000fc80008400000 */
[----:B------:R0:W2:Y:S02]  /*6f80*/  F2I.U32.TRUNC.NTZ R14, R2 ;  /* 0x00000002000e7305 */ /* 0x0000a4000020f000 */
[----:B-1--4-:R-:W-:Y:S05]  /*6f90*/  @!P0 BRA `(.L_x_233) ;  /* 0x0000000000288947 */ /* 0x012fea0003800000 */
[----:B------:R-:W1:Y:S02]  /*6fa0*/  LDC R3, c[0x0][0x634] ;  /* 0x00018d00ff037b82 */ /* 0x000e640000000800 */
[----:B-1----:R-:W-:-:S05]  /*6fb0*/  IADD3 R7, P0, R18, R3, RZ ;  /* 0x0000000312077210 */ /* 0x002fca0007f1e0ff */
[----:B------:R-:W-:-:S04]  /*6fc0*/  IMAD.X R11, RZ, RZ, R17, P0 ;  /* 0x000000ffff0b7224 */ /* 0x000fc800000e0611 */
[----:B0-----:R-:W-:-:S04]  /*6fd0*/  IMAD.WIDE.U32 R2, R11, R8, RZ ;  /* 0x000000080b027225 */ /* 0x001fc800078e00ff */
[----:B------:R-:W-:-:S04]  /*6fe0*/  IMAD.WIDE.U32 R4, P0, R7, R9, R2 ;  /* 0x0000000907047225 */ /* 0x000fc80007800002 */
[----:B------:R-:W-:-:S04]  /*6ff0*/  IMAD.WIDE.U32 R2, R7, R8, RZ ;  /* 0x0000000807027225 */ /* 0x000fc800078e00ff */
[----:B------:R-:W-:Y:S01]  /*7000*/  IMAD.X R7, RZ, RZ, RZ, P0 ;  /* 0x000000ffff077224 */ /* 0x000fe200000e06ff */
[----:B------:R-:W-:Y:S01]  /*7010*/  IADD3 RZ, P0, R3, R4, RZ ;  /* 0x0000000403ff7210 */ /* 0x000fe20007f1e0ff */
[----:B------:R-:W-:-:S04]  /*7020*/  IMAD.MOV.U32 R6, RZ, RZ, R5 ;  /* 0x000000ffff067224 */ /* 0x000fc800078e0005 */
[----:B------:R-:W-:-:S08]  /*7030*/  IMAD.WIDE.U32.X R6, R11, R9, R6, P0 ;  /* 0x000000090b067225 */ /* 0x000fd000000e0406 */
.L_x_233:
[----:B------:R-:W1:Y:S01]  /*7040*/  LDC.64 R26, c[0x0][0x640] ;  /* 0x00019000ff1a7b82 */ /* 0x000e620000000a00 */
[-C--:B------:R-:W-:Y:S01]  /*7050*/  SHF.R.U64 R11, R6, R0.reuse, R7 ;  /* 0x00000000060b7219 */ /* 0x080fe20000001207 */
[----:B------:R-:W-:Y:S01]  /*7060*/  IMAD.MOV.U32 R19, RZ, RZ, R17 ;  /* 0x000000ffff137224 */ /* 0x000fe200078e0011 */
[----:B------:R-:W-:Y:S01]  /*7070*/  SHF.R.U32.HI R0, RZ, R0, R7 ;  /* 0x00000000ff007219 */ /* 0x000fe20000011607 */
[----:B--2---:R-:W-:Y:S01]  /*7080*/  IMAD.MOV R14, RZ, RZ, -R14 ;  /* 0x000000ffff0e7224 */ /* 0x004fe200078e0a0e */
[----:B------:R-:W-:Y:S01]  /*7090*/  IADD3 R5, P0, RZ, -R11, RZ ;  /* 0x8000000bff057210 */ /* 0x000fe20007f1e0ff */
[----:B------:R-:W-:Y:S01]  /*70a0*/  ULDC UR4, c[0x0][0x154] ;  /* 0x0000550000047ab9 */ /* 0x000fe20000000800 */
[----:B------:R-:W-:Y:S01]  /*70b0*/  IMAD.MOV.U32 R7, RZ, RZ, 0x1 ;  /* 0x00000001ff077424 */ /* 0x000fe200078e00ff */
[----:B------:R-:W2:Y:S01]  /*70c0*/  LDC R4, c[0x0][0x618] ;  /* 0x00018600ff047b82 */ /* 0x000ea20000000800 */
[----:B------:R-:W-:Y:S02]  /*70d0*/  IMAD R22, R15, R14, R10 ;  /* 0x0000000e0f167224 */ /* 0x000fe400078e020a */
[----:B------:R-:W-:-:S04]  /*70e0*/  IMAD.X R3, RZ, RZ, ~R0, P0 ;  /* 0x000000ffff037224 */ /* 0x000fc800000e0e00 */
[-C--:B---3--:R-:W-:Y:S01]  /*70f0*/  IMAD R0, R3, R12.reuse, RZ ;  /* 0x0000000c03007224 */ /* 0x088fe200078e02ff */
[----:B------:R-:W3:Y:S01]  /*7100*/  LDC R6, c[0x0][0x608] ;  /* 0x00018200ff067b82 */ /* 0x000ee20000000800 */
[----:B0-----:R-:W-:-:S04]  /*7110*/  IMAD.WIDE.U32 R2, R5, R12, R18 ;  /* 0x0000000c05027225 */ /* 0x001fc800078e0012 */
[----:B------:R-:W-:Y:S01]  /*7120*/  IMAD R5, R5, R13, R0 ;  /* 0x0000000d05057224 */ /* 0x000fe200078e0200 */
[----:B------:R-:W-:Y:S02]  /*7130*/  I2FP.F32.U32 R0, R20 ;  /* 0x0000001400007245 */ /* 0x000fe40000201000 */
[----:B------:R-:W0:Y:S01]  /*7140*/  LDC R24, c[0x0][0x658] ;  /* 0x00019600ff187b82 */ /* 0x000e220000000800 */
[----:B------:R-:W-:Y:S01]  /*7150*/  IMAD.IADD R3, R3, 0x1, R5 ;  /* 0x0000000103037824 */ /* 0x000fe200078e0205 */
[----:B-1----:R-:W-:Y:S01]  /*7160*/  ISETP.NE.U32.AND P0, PT, R26, RZ, PT ;  /* 0x000000ff1a00720c */ /* 0x002fe20003f05070 */
[----:B------:R-:W-:Y:S01]  /*7170*/  FMUL R0, R0, UR4 ;  /* 0x0000000400007c20 */ /* 0x000fe20008400000 */
[----:B------:R-:W-:Y:S02]  /*7180*/  IMAD.MOV.U32 R5, RZ, RZ, -0x1 ;  /* 0xffffffffff057424 */ /* 0x000fe400078e00ff */
[----:B------:R-:W-:Y:S01]  /*7190*/  ISETP.NE.AND.EX P0, PT, R27, RZ, PT, P0 ;  /* 0x000000ff1b00720c */ /* 0x000fe20003f05300 */
[----:B------:R1:W4:Y:S01]  /*71a0*/  F2I.U32.TRUNC.NTZ R12, R0 ;  /* 0x00000000000c7305 */ /* 0x000322000020f000 */
[----:B------:R-:W1:Y:S01]  /*71b0*/  LDC R15, c[0x0][0x148] ;  /* 0x00005200ff0f7b82 */ /* 0x000e620000000800 */
[----:B--2---:R-:W-:-:S02]  /*71c0*/  SHF.R.U64 R10, R2, R4, R3 ;  /* 0x00000004020a7219 */ /* 0x004fc40000001203 */
[----:B------:R-:W-:-:S05]  /*71d0*/  SHF.R.U32.HI R3, RZ, R4, R3 ;  /* 0x00000004ff037219 */ /* 0x000fca0000011603 */
[----:B------:R-:W2:Y:S01]  /*71e0*/  LDC R14, c[0x0][0x600] ;  /* 0x00018000ff0e7b82 */ /* 0x000ea20000000800 */
[-CC-:B---3--:R-:W-:Y:S02]  /*71f0*/  SHF.R.U64 R8, R10, R6.reuse, R3.reuse ;  /* 0x000000060a087219 */ /* 0x188fe40000001203 */
[----:B------:R-:W-:-:S05]  /*7200*/  SHF.R.U32.HI R3, RZ, R6, R3 ;  /* 0x00000006ff037219 */ /* 0x000fca0000011603 */
[----:B------:R-:W3:Y:S01]  /*7210*/  LDC R21, c[0x0][0x648] ;  /* 0x00019200ff157b82 */ /* 0x000ee20000000800 */
[-CC-:B0-----:R-:W-:Y:S02]  /*7220*/  SHF.R.U64 R13, R8, R24.reuse, R3.reuse ;  /* 0x00000018080d7219 */ /* 0x181fe40000001203 */
[-C--:B------:R-:W-:Y:S02]  /*7230*/  SHF.L.U32 R5, R5, R24.reuse, RZ ;  /* 0x0000001805057219 */ /* 0x080fe400000006ff */
[-C--:B------:R-:W-:Y:S01]  /*7240*/  SHF.R.U32.HI R3, RZ, R24.reuse, R3 ;  /* 0x00000018ff037219 */ /* 0x080fe20000011603 */
[----:B------:R-:W-:Y:S01]  /*7250*/  IMAD.MOV.U32 R2, RZ, RZ, R13 ;  /* 0x000000ffff027224 */ /* 0x000fe200078e000d */
[----:B------:R-:W-:Y:S01]  /*7260*/  SHF.L.U32 R24, R7, R24, RZ ;  /* 0x0000001807187219 */ /* 0x000fe200000006ff */
[----:B------:R-:W0:Y:S01]  /*7270*/  LDC R25, c[0x0][0x638] ;  /* 0x00018e00ff197b82 */ /* 0x000e220000000800 */
[----:B------:R-:W-:-:S07]  /*7280*/  LOP3.LUT R19, RZ, R5, RZ, 0x33, !PT ;  /* 0x00000005ff137212 */ /* 0x000fce00078e33ff */
[----:B------:R-:W0:Y:S01]  /*7290*/  LDC R28, c[0x0][0x610] ;  /* 0x00018400ff1c7b82 */ /* 0x000e220000000800 */
[----:B----4-:R-:W-:Y:S05]  /*72a0*/  @!P0 BRA `(.L_x_234) ;  /* 0x0000000000288947 */ /* 0x010fea0003800000 */
[----:B-1----:R-:W1:Y:S02]  /*72b0*/  LDC R0, c[0x0][0x64c] ;  /* 0x00019300ff007b82 */ /* 0x002e640000000800 */
[----:B-1----:R-:W-:-:S05]  /*72c0*/  IADD3 R7, P0, R13, R0, RZ ;  /* 0x000000000d077210 */ /* 0x002fca0007f1e0ff */
        /* <DEDUP_REMOVED lines=8> */
.L_x_234:
[----:B------:R-:W4:Y:S01]  /*7350*/  LDC R4, c[0x0][0x65c] ;  /* 0x00019700ff047b82 */ /* 0x000f220000000800 */
[----:B-1-3--:R-:W-:Y:S01]  /*7360*/  SHF.R.U64 R0, R2, R21, R3 ;  /* 0x0000001502007219 */ /* 0x00afe20000001203 */
[----:B--2---:R-:W-:Y:S01]  /*7370*/  VIADD R3, R14, 0xffffffff ;  /* 0xffffffff0e037836 */ /* 0x004fe20000000000 */
[----:B------:R-:W-:Y:S01]  /*7380*/  LOP3.LUT R19, R8, R19, RZ, 0xc0, !PT ;  /* 0x0000001308137212 */ /* 0x000fe200078ec0ff */
[----:B------:R-:W-:Y:S02]  /*7390*/  IMAD.MOV R12, RZ, RZ, -R12 ;  /* 0x000000ffff0c7224 */ /* 0x000fe400078e0a0c */
[----:B------:R-:W-:Y:S01]  /*73a0*/  IMAD.MOV R2, RZ, RZ, -R0 ;  /* 0x000000ffff027224 */ /* 0x000fe200078e0a00 */
[----:B------:R-:W-:Y:S01]  /*73b0*/  LOP3.LUT R3, R10, R3, RZ, 0xc0, !PT ;  /* 0x000000030a037212 */ /* 0x000fe200078ec0ff */
[----:B------:R-:W-:Y:S02]  /*73c0*/  IMAD R19, R24, R0, R19 ;  /* 0x0000000018137224 */ /* 0x000fe400078e0213 */
[----:B0-----:R-:W-:-:S04]  /*73d0*/  IMAD R0, R2, R25, R13 ;  /* 0x0000001902007224 */ /* 0x001fc800078e020d */
[----:B------:R-:W-:Y:S01]  /*73e0*/  IMAD R2, R0, R14, R3 ;  /* 0x0000000e00027224 */ /* 0x000fe200078e0203 */
[----:B----4-:R-:W-:Y:S01]  /*73f0*/  ISETP.NE.AND P0, PT, R4, 0x1, PT ;  /* 0x000000010400780c */ /* 0x010fe20003f05270 */
[----:B------:R-:W-:-:S05]  /*7400*/  IMAD.MOV.U32 R4, RZ, RZ, 0x1 ;  /* 0x00000001ff047424 */ /* 0x000fca00078e00ff */
[----:B------:R-:W-:-:S07]  /*7410*/  PRMT R0, R4, 0x7610, R0 ;  /* 0x0000761004007816 */ /* 0x000fce0000000000 */
[----:B------:R-:W-:-:S04]  /*7420*/  @P0 IMAD R22, R15, R12, R20 ;  /* 0x0000000c0f160224 */ /* 0x000fc800078e0214 */
[----:B------:R-:W-:-:S05]  /*7430*/  IMAD R19, R19, R28, R22 ;  /* 0x0000001c13137224 */ /* 0x000fca00078e0216 */
[----:B------:R-:W-:Y:S02]  /*7440*/  SEL R22, R2, R19, !P0 ;  /* 0x0000001302167207 */ /* 0x000fe40004000000 */
[----:B------:R-:W-:Y:S01]  /*7450*/  SEL R19, R19, R2, !P0 ;  /* 0x0000000213137207 */ /* 0x000fe20004000000 */
[----:B------:R-:W-:-:S07]  /*7460*/  IMAD.MOV.U32 R2, RZ, RZ, R11 ;  /* 0x000000ffff027224 */ /* 0x000fce00078e000b */
.L_x_232:
[----:B------:R-:W-:Y:S02]  /*7470*/  LOP3.LUT P0, RZ, R0, 0xff, RZ, 0xc0, !PT ;  /* 0x000000ff00ff7812 */ /* 0x000fe4000780c0ff */
[----:B------:R-:W-:-:S11]  /*7480*/  LOP3.LUT R133, R133, 0x1, RZ, 0x3c, !PT ;  /* 0x0000000185857812 */ /* 0x000fd600078e3cff */
[----:B------:R-:W-:Y:S05]  /*7490*/  @P0 BRA `(.L_x_235) ;  /* 0xffffffa400440947 */ /* 0x000fea000383ffff */
[----:B------:R-:W-:Y:S05]  /*74a0*/  EXIT ;  /* 0x000000000000794d */ /* 0x000fea0003800000 */
.L_x_18:
[----:B------:R-:W-:-:S08]  /*74b0*/  ISETP.NE.AND P0, PT, R5, RZ, PT ;  /* 0x000000ff0500720c */ /* 0x000fd00003f05270 */
[----:B0-----:R-:W0:-:S00]  /*74c0*/  USETMAXREG.DEALLOC.CTAPOOL 0x28 ;  /* 0x00000028000079c8 */ /* 0x001e0000080e0500 */
[----:B------:R-:W-:Y:S05]  /*74d0*/  @P0 EXIT ;  /* 0x000000000000094d */ /* 0x000fea0003800000 */
[----:B0-----:R-:W-:Y:S01]  /*74e0*/  LOP3.LUT P0, RZ, R8, 0xff, RZ, 0xc0, !PT ;  /* 0x000000ff08ff7812 */ /* 0x001fe2000780c0ff */
[----:B------:R-:W-:Y:S02]  /*74f0*/  IMAD.MOV.U32 R0, RZ, RZ, 0x1 ;  /* 0x00000001ff007424 */ /* 0x000fe400078e00ff */
[----:B------:R-:W-:-:S10]  /*7500*/  IMAD.MOV.U32 R6, RZ, RZ, RZ ;  /* 0x000000ffff067224 */ /* 0x000fd400078e00ff */
[----:B------:R-:W-:Y:S05]  /*7510*/  @!P0 BRA `(.L_x_236) ;  /* 0x0000000c003c8947 */ /* 0x000fea0003800000 */
[----:B------:R-:W0:Y:S01]  /*7520*/  S2R R7, SR_CgaCtaId ;  /* 0x0000000000077919 */ /* 0x000e220000008800 */
[----:B------:R-:W-:Y:S01]  /*7530*/  LOP3.LUT P0, RZ, R4, 0x1f, RZ, 0xc0, !PT ;  /* 0x0000001f04ff7812 */ /* 0x000fe2000780c0ff */
[----:B------:R-:W-:Y:S01]  /*7540*/  IMAD.MOV.U32 R10, RZ, RZ, 0xc00 ;  /* 0x00000c00ff0a7424 */ /* 0x000fe200078e00ff */
[----:B------:R-:W-:Y:S01]  /*7550*/  ULDC UR5, c[0x0][0x658] ;  /* 0x0001960000057ab9 */ /* 0x000fe20000000800 */
[----:B------:R-:W-:Y:S01]  /*7560*/  UMOV UR6, 0xffffffff ;  /* 0xffffffff00067882 */ /* 0x000fe20000000000 */
[----:B------:R-:W-:Y:S01]  /*7570*/  BSSY B0, `(.L_x_236) ;  /* 0x00000c9000007945 */ /* 0x000fe20003800000 */
[----:B------:R-:W-:Y:S01]  /*7580*/  USHF.L.U32 UR6, UR6, UR5, URZ ;  /* 0x0000000506067299 */ /* 0x000fe2000800063f */
[C---:B------:R-:W-:Y:S01]  /*7590*/  ISETP.NE.AND P2, PT, R3.reuse, RZ, PT ;  /* 0x000000ff0300720c */ /* 0x040fe20003f45270 */
[----:B------:R-:W-:Y:S01]  /*75a0*/  IMAD.MOV.U32 R9, RZ, RZ, 0x1 ;  /* 0x00000001ff097424 */ /* 0x000fe200078e00ff */
[----:B------:R-:W-:Y:S01]  /*75b0*/  ISETP.NE.OR P0, PT, R3, RZ, !P0 ;  /* 0x000000ff0300720c */ /* 0x000fe20004705670 */
[----:B------:R-:W-:Y:S01]  /*75c0*/  IMAD.MOV.U32 R0, RZ, RZ, 0x1 ;  /* 0x00000001ff007424 */ /* 0x000fe200078e00ff */
[----:B------:R-:W-:Y:S01]  /*75d0*/  LOP3.LUT R8, R16, 0x2, RZ, 0xfc, !PT ;  /* 0x0000000210087812 */ /* 0x000fe200078efcff */
[----:B------:R-:W-:Y:S01]  /*75e0*/  IMAD.MOV.U32 R6, RZ, RZ, RZ ;  /* 0x000000ffff067224 */ /* 0x000fe200078e00ff */
[----:B------:R-:W-:Y:S01]  /*75f0*/  ULDC UR4, c[0x0][0x600] ;  /* 0x0001800000047ab9 */ /* 0x000fe20000000800 */
[----:B------:R-:W-:Y:S01]  /*7600*/  UMOV UR7, 0x1 ;  /* 0x0000000100077882 */ /* 0x000fe20000000000 */
[----:B------:R-:W-:-:S02]  /*7610*/  UIADD3 UR19, UR40, 0x1, URZ ;  /* 0x0000000128137890 */ /* 0x000fc4000fffe03f */
[----:B------:R-:W-:Y:S02]  /*7620*/  UIADD3 UR15, UR4, -0x1, URZ ;  /* 0xffffffff040f7890 */ /* 0x000fe4000fffe03f */
[----:B------:R-:W-:Y:S02]  /*7630*/  USHF.L.U32 UR17, UR7, UR5, URZ ;  /* 0x0000000507117299 */ /* 0x000fe4000800063f */
[----:B------:R-:W-:Y:S01]  /*7640*/  ULOP3.LUT UR16, URZ, UR6, URZ, 0x33, !UPT ;  /* 0x000000063f107292 */ /* 0x000fe2000f8e333f */
[----:B------:R-:W-:Y:S01]  /*7650*/  ULDC.64 UR20, c[0x0][0x198] ;  /* 0x0000660000147ab9 */ /* 0x000fe20000000a00 */
[----:B0-----:R-:W-:-:S05]  /*7660*/  LOP3.LUT R7, R7, 0x1, RZ, 0xc0, !PT ;  /* 0x0000000107077812 */ /* 0x001fca00078ec0ff */
[----:B------:R-:W-:-:S07]  /*7670*/  IMAD R10, R7, R10, 0xe300 ;  /* 0x0000e300070a7424 */ /* 0x000fce00078e020a */
.L_x_248:
[----:B------:R-:W-:-:S03]  /*7680*/  UMOV UR4, 0xffffffff ;  /* 0xffffffff00047882 */ /* 0x000fc60000000000 */
[----:B------:R-:W-:Y:S05]  /*7690*/  BRA.DIV UR4, `(.L_x_237) ;  /* 0x0000001e04507947 */ /* 0x000fea000b800000 */
[----:B------:R-:W-:-:S13]  /*76a0*/  ELECT P6, URZ, PT ;  /* 0x00000000003f782f */ /* 0x000fda00038c0000 */
.L_x_285:
[----:B------:R-:W0:Y:S01]  /*76b0*/  LDC R3, c[0x0][0x28c] ;  /* 0x0000a300ff037b82 */ /* 0x000e220000000800 */
[----:B------:R-:W-:Y:S01]  /*76c0*/  BSSY B1, `(.L_x_238) ;  /* 0x000003a000017945 */ /* 0x000fe20003800000 */
[----:B0-----:R-:W-:-:S13]  /*76d0*/  ISETP.LT.OR P6, PT, R3, 0x1, !P6 ;  /* 0x000000010300780c */ /* 0x001fda00077c1670 */
[----:B------:R-:W-:Y:S05]  /*76e0*/  @P6 BRA `(.L_x_239) ;  /* 0x0000000000dc6947 */ /* 0x000fea0003800000 */
[----:B------:R-:W-:Y:S02]  /*76f0*/  IMAD R22, R22, 0x2, R7 ;  /* 0x0000000216167824 */ /* 0x000fe400078e0207 */
[----:B------:R-:W-:Y:S02]  /*7700*/  IMAD.SHL.U32 R19, R19, 0x40, RZ ;  /* 0x0000004013137824 */ /* 0x000fe400078e00ff */
[----:B------:R-:W-:Y:S02]  /*7710*/  IMAD.MOV.U32 R14, RZ, RZ, RZ ;  /* 0x000000ffff0e7224 */ /* 0x000fe400078e00ff */
[----:B------:R-:W-:Y:S02]  /*7720*/  IMAD.U32 R15, RZ, RZ, UR19 ;  /* 0x00000013ff0f7e24 */ /* 0x000fe4000f8e00ff */
[----:B------:R-:W-:Y:S02]  /*7730*/  IMAD.MOV.U32 R3, RZ, RZ, R0 ;  /* 0x000000ffff037224 */ /* 0x000fe400078e0000 */
[----:B------:R-:W-:-:S02]  /*7740*/  IMAD.MOV.U32 R5, RZ, RZ, R6 ;  /* 0x000000ffff057224 */ /* 0x000fc400078e0006 */
[----:B------:R-:W-:-:S07]  /*7750*/  IMAD R22, R22, 0x60, RZ ;  /* 0x0000006016167824 */ /* 0x000fce00078e02ff */
.L_x_243:
[----:B------:R-:W0:Y:S01]  /*7760*/  S2R R11, SR_CgaCtaId ;  /* 0x00000000000b7919 */ /* 0x000e220000008800 */
[----:B------:R-:W-:-:S04]  /*7770*/  MOV R4, 0x400 ;  /* 0x0000040000047802 */ /* 0x000fc80000000f00 */
[----:B0-----:R-:W-:Y:S02]  /*7780*/  LEA R12, R11, R4, 0x18 ;  /* 0x000000040b0c7211 */ /* 0x001fe400078ec0ff */
[----:B------:R-:W-:Y:S01]  /*7790*/  SHF.L.U32 R4, R3, 0x1f, RZ ;  /* 0x0000001f03047819 */ /* 0x000fe200000006ff */
[----:B------:R-:W0:Y:S02]  /*77a0*/  @!P2 LDC R11, c[0x0][0x500] ;  /* 0x00014000ff0bab82 */ /* 0x000e240000000800 */
[----:B------:R-:W-:-:S04]  /*77b0*/  IMAD R13, R5, 0x8, R12 ;  /* 0x00000008050d7824 */ /* 0x000fc800078e020c */
[----:B------:R-:W1:Y:S02]  /*77c0*/  SYNCS.PHASECHK.TRANS64.TRYWAIT P1, [R13+URZ+0xe0], R4 ;  /* 0x0000e0040d0075a7 */ /* 0x000e64000802017f */
[----:B-1----:R-:W-:Y:S05]  /*77d0*/  @!P1 BRA `(.L_x_240) ;  /* 0x0000001c00209947 */ /* 0x002fea0003800000 */
.L_x_286:
[----:B-1----:R-:W-:Y:S01]  /*77e0*/  PRMT R4, R8, 0x9910, RZ ;  /* 0x0000991008047816 */ /* 0x002fe200000000ff */
[----:B0-----:R0:W-:Y:S03]  /*77f0*/  @!P2 SYNCS.ARRIVE.TRANS64 RZ, [R13+URZ], R11 ;  /* 0x0000000b0dffa9a7 */ /* 0x0011e6000800003f */
[----:B------:R-:W-:-:S13]  /*7800*/  ISETP.NE.AND P1, PT, R4, 0x2, PT ;  /* 0x000000020400780c */ /* 0x000fda0003f25270 */
[----:B0-----:R-:W-:Y:S05]  /*7810*/  @P1 BRA `(.L_x_241) ;  /* 0x0000000000041947 */ /* 0x001fea0003800000 */
[----:B------:R-:W-:Y:S01]  /*7820*/  BPT.TRAP 0x1 ;  /* 0x000000040000795c */ /* 0x000fe20000300000 */
.L_x_241:
[----:B------:R-:W-:Y:S05]  /*7830*/  @P0 BRA `(.L_x_242) ;  /* 0x0000000000040947 */ /* 0x000fea0003800000 */
[----:B------:R-:W-:Y:S01]  /*7840*/  BPT.TRAP 0x1 ;  /* 0x000000040000795c */ /* 0x000fe20000300000 */
.L_x_242:
[----:B------:R-:W-:Y:S01]  /*7850*/  IMAD R4, R5, 0x800, R12 ;  /* 0x0000080005047824 */ /* 0x000fe200078e020c */
[----:B------:R-:W-:Y:S01]  /*7860*/  R2UR UR13, R12 ;  /* 0x000000000c0d72ca */ /* 0x000fe200000e0000 */
[----:B------:R-:W-:Y:S01]  /*7870*/  VIADD R15, R15, 0xffffffff ;  /* 0xffffffff0f0f7836 */ /* 0x000fe20000000000 */
[----:B------:R-:W-:Y:S01]  /*7880*/  R2UR UR9, R13 ;  /* 0x000000000d0972ca */ /* 0x000fe200000e0000 */
[----:B------:R-:W-:Y:S01]  /*7890*/  UIADD3 UR4, UP0, UR20, 0xf0, URZ ;  /* 0x000000f014047890 */ /* 0x000fe2000ff1e03f */
[----:B------:R-:W-:Y:S01]  /*78a0*/  R2UR UR5, R4 ;  /* 0x00000000040572ca */ /* 0x000fe200000e0000 */
[----:B------:R-:W-:Y:S01]  /*78b0*/  IMAD R4, R5, 0x1800, R10 ;  /* 0x0000180005047824 */ /* 0x000fe200078e020a */
[----:B------:R-:W-:Y:S01]  /*78c0*/  R2UR UR11, R19 ;  /* 0x00000000130b72ca */ /* 0x000fe200000e0000 */
[----:B------:R-:W-:Y:S01]  /*78d0*/  UIADD3 UR22, UP1, UR20, 0x1f0, URZ ;  /* 0x000001f014167890 */ /* 0x000fe2000ff3e03f */
[----:B------:R-:W-:Y:S01]  /*78e0*/  R2UR UR10, R14 ;  /* 0x000000000e0a72ca */ /* 0x000fe200000e0000 */
[----:B------:R-:W-:Y:S01]  /*78f0*/  VIADD R5, R5, 0x1 ;  /* 0x0000000105057836 */ /* 0x000fe20000000000 */
[----:B------:R-:W-:Y:S01]  /*7900*/  R2UR UR8, R4 ;  /* 0x00000000040872ca */ /* 0x000fe200000e0000 */
[----:B------:R-:W-:Y:S01]  /*7910*/  UIADD3.X UR23, URZ, UR21, URZ, UP1, !UPT ;  /* 0x000000153f177290 */ /* 0x000fe20008ffe43f */
[----:B------:R-:W-:Y:S01]  /*7920*/  R2UR UR12, R2 ;  /* 0x00000000020c72ca */ /* 0x000fe200000e0000 */
[----:B------:R-:W-:Y:S01]  /*7930*/  UMOV UR6, 0x0 ;  /* 0x0000000000067882 */ /* 0x000fe20000000000 */
[----:B------:R-:W-:Y:S01]  /*7940*/  R2UR UR18, R22 ;  /* 0x00000000161272ca */ /* 0x000fe200000e0000 */
[----:B------:R-:W-:Y:S01]  /*7950*/  UMOV UR7, 0x10000000 ;  /* 0x1000000000077882 */ /* 0x000fe20000000000 */
[----:B------:R-:W-:Y:S01]  /*7960*/  ISETP.GT.AND P3, PT, R15, 0x1, PT ;  /* 0x000000010f00780c */ /* 0x000fe20003f64270 */
[----:B------:R-:W-:Y:S01]  /*7970*/  UIADD3 UR14, UR5, 0x300, URZ ;  /* 0x00000300050e7890 */ /* 0x000fe2000fffe03f */
[C---:B------:R-:W-:Y:S01]  /*7980*/  ISETP.NE.AND P1, PT, R5.reuse, 0x1c, PT ;  /* 0x0000001c0500780c */ /* 0x040fe20003f25270 */
[----:B------:R-:W-:Y:S01]  /*7990*/  UIADD3.X UR5, URZ, UR21, URZ, UP0, !UPT ;  /* 0x000000153f057290 */ /* 0x000fe200087fe43f */
[----:B------:R-:W-:Y:S01]  /*79a0*/  VIADD R14, R14, 0x20 ;  /* 0x000000200e0e7836 */ /* 0x000fe20000000000 */
[----:B------:R-:W-:Y:S01]  /*79b0*/  UMOV UR24, 0x30000 ;  /* 0x0003000000187882 */ /* 0x000fe20000000000 */
[----:B------:R-:W-:Y:S01]  /*79c0*/  SEL R4, RZ, 0x1, P1 ;  /* 0x00000001ff047807 */ /* 0x000fe20000800000 */
[----:B------:R-:W-:Y:S01]  /*79d0*/  UIADD3 UR13, UR13, UR8, URZ ;  /* 0x000000080d0d7290 */ /* 0x000fe2000fffe03f */
[----:B------:R-:W-:-:S02]  /*79e0*/  SEL R5, R5, RZ, P1 ;  /* 0x000000ff05057207 */ /* 0x000fc40000800000 */
[----:B------:R-:W-:Y:S01]  /*79f0*/  UMOV UR8, UR14 ;  /* 0x0000000e00087c82 */ /* 0x000fe20008000000 */
[----:B------:R-:W-:Y:S01]  /*7a00*/  LOP3.LUT R3, R3, R4, RZ, 0x3c, !PT ;  /* 0x0000000403037212 */ /* 0x000fe200078e3cff */
[----:B------:R0:W-:Y:S02]  /*7a10*/  UTMALDG.3D [UR8], [UR4], desc[UR6] ;  /* 0x00000608040075b4 */ /* 0x0001e40008011000 */
[----:B0-----:R-:W-:Y:S01]  /*7a20*/  UMOV UR11, UR18 ;  /* 0x00000012000b7c82 */ /* 0x001fe20008000000 */
[----:B------:R-:W-:Y:S02]  /*7a30*/  UMOV UR8, UR13 ;  /* 0x0000000d00087c82 */ /* 0x000fe40008000000 */
[----:B------:R0:W-:Y:S02]  /*7a40*/  UTMALDG.3D.MULTICAST [UR8], [UR22], UR24, desc[UR6] ;  /* 0x00000608160073b4 */ /* 0x0001e40008011818 */
[----:B0-----:R-:W-:Y:S05]  /*7a50*/  @P3 BRA `(.L_x_243) ;  /* 0xfffffffc00403947 */ /* 0x001fea000383ffff */
.L_x_239:
[----:B------:R-:W-:Y:S05]  /*7a60*/  BSYNC B1 ;  /* 0x0000000000017941 */ /* 0x000fea0003800000 */
.L_x_238:
[----:B------:R-:W2:Y:S01]  /*7a70*/  LDL.64 R12, [R1] ;  /* 0x00000000010c7983 */ /* 0x000ea20000100a00 */
[----:B------:R-:W-:Y:S01]  /*7a80*/  LOP3.LUT P4, RZ, R9, 0xff, RZ, 0xc0, !PT ;  /* 0x000000ff09ff7812 */ /* 0x000fe2000788c0ff */
[----:B------:R-:W-:Y:S01]  /*7a90*/  VIADD R9, R6, UR40 ;  /* 0x0000002806097c36 */ /* 0x000fe20008000000 */
[----:B------:R-:W-:Y:S01]  /*7aa0*/  ULDC.64 UR4, c[0x0][0x650] ;  /* 0x0001940000047ab9 */ /* 0x000fe20000000a00 */
[----:B------:R-:W-:Y:S01]  /*7ab0*/  IMAD.U32 R4, RZ, RZ, UR40 ;  /* 0x00000028ff047e24 */ /* 0x000fe2000f8e00ff */
[----:B------:R-:W-:Y:S01]  /*7ac0*/  UISETP.GE.U32.AND UP0, UPT, UR40, 0x1c, UPT ;  /* 0x0000001c2800788c */ /* 0x000fe2000bf06070 */
[----:B------:R-:W-:Y:S01]  /*7ad0*/  BSSY B1, `(.L_x_244) ;  /* 0x0000070000017945 */ /* 0x000fe20003800000 */
[----:B------:R-:W-:Y:S01]  /*7ae0*/  ISETP.GT.U32.AND P1, PT, R9, 0x1b, PT ;  /* 0x0000001b0900780c */ /* 0x000fe20003f24070 */
[----:B------:R-:W-:Y:S02]  /*7af0*/  IMAD.MOV.U32 R19, RZ, RZ, -0x1 ;  /* 0xffffffffff137424 */ /* 0x000fe400078e00ff */
[----:B------:R-:W-:Y:S01]  /*7b00*/  IMAD.MOV.U32 R22, RZ, RZ, -0x1 ;  /* 0xffffffffff167424 */ /* 0x000fe200078e00ff */
[----:B------:R-:W-:-:S02]  /*7b10*/  ISETP.LT.U32.AND P1, PT, R4, 0x1c, P1 ;  /* 0x0000001c0400780c */ /* 0x000fc40000f21070 */
[----:B------:R-:W-:Y:S01]  /*7b20*/  PLOP3.LUT P3, PT, PT, PT, UP0, 0x80, 0x0 ;  /* 0x000000000000781c */ /* 0x000fe20003f6f008 */
[----:B------:R-:W0:Y:S01]  /*7b30*/  @P4 S2R R3, SR_CgaCtaId ;  /* 0x0000000000034919 */ /* 0x000e220000008800 */
[----:B------:R-:W-:Y:S02]  /*7b40*/  @P4 MOV R2, 0x400 ;  /* 0x0000040000024802 */ /* 0x000fe40000000f00 */
[----:B------:R-:W-:-:S04]  /*7b50*/  SEL R5, RZ, 0x1, !P1 ;  /* 0x00000001ff057807 */ /* 0x000fc80004800000 */
[----:B------:R-:W-:Y:S02]  /*7b60*/  LOP3.LUT R0, R0, R5, RZ, 0x3c, !PT ;  /* 0x0000000500007212 */ /* 0x000fe400078e3cff */
[----:B0-----:R-:W-:-:S04]  /*7b70*/  @P4 LEA R2, R3, R2, 0x18 ;  /* 0x0000000203024211 */ /* 0x001fc800078ec0ff */
[----:B------:R0:W-:Y:S02]  /*7b80*/  @P4 SYNCS.ARRIVE.TRANS64.A1T0 RZ, [R2+URZ+0x1f8], RZ ;  /* 0x0001f8ff02ff49a7 */ /* 0x0001e4000810003f */
[----:B0-----:R-:W-:-:S05]  /*7b90*/  SHF.R.U32.HI R2, RZ, 0x2, R9 ;  /* 0x00000002ff027819 */ /* 0x001fca0000011609 */
[----:B------:R-:W-:-:S04]  /*7ba0*/  IMAD.WIDE.U32 R2, R2, 0x24924925, RZ ;  /* 0x2492492502027825 */ /* 0x000fc800078e00ff */
[----:B------:R-:W-:Y:S01]  /*7bb0*/  IMAD R6, R3, -0x1c, R9 ;  /* 0xffffffe403067824 */ /* 0x000fe200078e0209 */
[--C-:B------:R-:W-:Y:S01]  /*7bc0*/  @P3 LOP3.LUT R0, R0, 0x1, R3.reuse, 0x78, !PT ;  /* 0x0000000100003812 */ /* 0x100fe200078e7803 */
[----:B------:R-:W-:Y:S01]  /*7bd0*/  IMAD.MOV.U32 R2, RZ, RZ, -0x1 ;  /* 0xffffffffff027424 */ /* 0x000fe200078e00ff */
[----:B------:R-:W-:Y:S02]  /*7be0*/  PRMT R3, RZ, 0x7610, R3 ;  /* 0x00007610ff037816 */ /* 0x000fe40000000003 */
[----:B------:R-:W-:Y:S02]  /*7bf0*/  PRMT R9, RZ, 0x7610, R9 ;  /* 0x00007610ff097816 */ /* 0x000fe40000000009 */
[----:B--2---:R-:W-:-:S04]  /*7c00*/  IADD3 R18, P4, R18, R12, RZ ;  /* 0x0000000c12127210 */ /* 0x004fc80007f9e0ff */
[----:B------:R-:W-:Y:S01]  /*7c10*/  ISETP.GE.U32.AND P1, PT, R18, UR4, PT ;  /* 0x0000000412007c0c */ /* 0x000fe2000bf26070 */
[----:B------:R-:W-:-:S05]  /*7c20*/  IMAD.X R17, R17, 0x1, R23, P4 ;  /* 0x0000000111117824 */ /* 0x000fca00020e0617 */
[----:B------:R-:W-:-:S13]  /*7c30*/  ISETP.GE.U32.AND.EX P1, PT, R17, UR5, PT, P1 ;  /* 0x0000000511007c0c */ /* 0x000fda000bf26110 */
[----:B------:R-:W-:Y:S05]  /*7c40*/  @P1 BRA `(.L_x_245) ;  /* 0x0000000400601947 */ /* 0x000fea0003800000 */
[----:B------:R-:W0:Y:S01]  /*7c50*/  S2R R12, SR_CTAID.X ;  /* 0x00000000000c7919 */ /* 0x000e220000002500 */
[----:B------:R-:W-:Y:S01]  /*7c60*/  ULDC.64 UR4, c[0x0][0x628] ;  /* 0x00018a0000047ab9 */ /* 0x000fe20000000a00 */
[----:B------:R-:W-:Y:S01]  /*7c70*/  ULDC UR7, c[0x0][0x630] ;  /* 0x00018c0000077ab9 */ /* 0x000fe20000000800 */
[----:B------:R-:W-:Y:S01]  /*7c80*/  ISETP.NE.U32.AND P1, PT, RZ, UR4, PT ;  /* 0x00000004ff007c0c */ /* 0x000fe2000bf25070 */
[----:B------:R-:W1:Y:S01]  /*7c90*/  S2R R13, SR_CTAID.Y ;  /* 0x00000000000d7919 */ /* 0x000e620000002600 */
[----:B------:R-:W-:Y:S01]  /*7ca0*/  ULDC UR8, c[0x0][0x150] ;  /* 0x0000540000087ab9 */ /* 0x000fe20000000800 */
[----:B------:R-:W-:Y:S01]  /*7cb0*/  IMAD.MOV.U32 R2, RZ, RZ, R18 ;  /* 0x000000ffff027224 */ /* 0x000fe200078e0012 */
[----:B------:R-:W-:Y:S01]  /*7cc0*/  ISETP.NE.AND.EX P1, PT, RZ, UR5, PT, P1 ;  /* 0x00000005ff007c0c */ /* 0x000fe2000bf25310 */
[----:B------:R-:W-:Y:S01]  /*7cd0*/  IMAD.MOV.U32 R3, RZ, RZ, R17 ;  /* 0x000000ffff037224 */ /* 0x000fe200078e0011 */
[----:B0-----:R-:W-:-:S11]  /*7ce0*/  I2FP.F32.U32 R14, R12 ;  /* 0x0000000c000e7245 */ /* 0x001fd60000201000 */
[----:B------:R-:W-:Y:S05]  /*7cf0*/  @!P1 BRA `(.L_x_246) ;  /* 0x0000000000289947 */ /* 0x000fea0003800000 */
[----:B------:R-:W-:Y:S02]  /*7d00*/  ULDC UR6, c[0x0][0x634] ;  /* 0x00018d0000067ab9 */ /* 0x000fe40000000800 */
[----:B------:R-:W-:-:S05]  /*7d10*/  IADD3 R3, P1, R18, UR6, RZ ;  /* 0x0000000612037c10 */ /* 0x000fca000ff3e0ff */
[----:B------:R-:W-:-:S04]  /*7d20*/  IMAD.X R11, RZ, RZ, R17, P1 ;  /* 0x000000ffff0b7224 */ /* 0x000fc800008e0611 */
[----:B------:R-:W-:-:S04]  /*7d30*/  IMAD.WIDE.U32 R4, R11, UR4, RZ ;  /* 0x000000040b047c25 */ /* 0x000fc8000f8e00ff */
[----:B------:R-:W-:-:S04]  /*7d40*/  IMAD.WIDE.U32 R4, P1, R3, UR5, R4 ;  /* 0x0000000503047c25 */ /* 0x000fc8000f820004 */
[----:B------:R-:W-:-:S04]  /*7d50*/  IMAD.WIDE.U32 R2, R3, UR4, RZ ;  /* 0x0000000403027c25 */ /* 0x000fc8000f8e00ff */
[----:B------:R-:W-:Y:S01]  /*7d60*/  IMAD.MOV.U32 R2, RZ, RZ, R5 ;  /* 0x000000ffff027224 */ /* 0x000fe200078e0005 */
[----:B------:R-:W-:Y:S01]  /*7d70*/  IADD3 RZ, P3, R3, R4, RZ ;  /* 0x0000000403ff7210 */ /* 0x000fe20007f7e0ff */
[----:B------:R-:W-:-:S04]  /*7d80*/  IMAD.X R3, RZ, RZ, RZ, P1 ;  /* 0x000000ffff037224 */ /* 0x000fc800008e06ff */
[----:B------:R-:W-:-:S08]  /*7d90*/  IMAD.WIDE.U32.X R2, R11, UR5, R2, P3 ;  /* 0x000000050b027c25 */ /* 0x000fd000098e0402 */
.L_x_246:
[----:B------:R-:W0:Y:S01]  /*7da0*/  LDC R21, c[0x0][0x65c] ;  /* 0x00019700ff157b82 */ /* 0x000e220000000800 */
[--C-:B------:R-:W-:Y:S01]  /*7db0*/  SHF.R.U64 R11, R2, UR7, R3.reuse ;  /* 0x00000007020b7c19 */ /* 0x100fe20008001203 */
[----:B------:R-:W-:Y:S01]  /*7dc0*/  FMUL R14, R14, UR8 ;  /* 0x000000080e0e7c20 */ /* 0x000fe20008400000 */
[----:B------:R-:W-:Y:S01]  /*7dd0*/  SHF.R.U32.HI R2, RZ, UR7, R3 ;  /* 0x00000007ff027c19 */ /* 0x000fe20008011603 */
[----:B------:R-:W-:Y:S01]  /*7de0*/  ULDC UR6, c[0x0][0x154] ;  /* 0x0000550000067ab9 */ /* 0x000fe20000000800 */
[----:B------:R-:W-:Y:S01]  /*7df0*/  IADD3 R15, P1, RZ, -R11, RZ ;  /* 0x8000000bff0f7210 */ /* 0x000fe20007f3e0ff */
[----:B------:R-:W-:Y:S01]  /*7e00*/  ULDC.64 UR4, c[0x0][0x620] ;  /* 0x0001880000047ab9 */ /* 0x000fe20000000a00 */
[----:B-1----:R-:W-:Y:S01]  /*7e10*/  I2FP.F32.U32 R3, R13 ;  /* 0x0000000d00037245 */ /* 0x002fe20000201000 */
[----:B------:R-:W1:Y:S01]  /*7e20*/  LDC R19, c[0x0][0x144] ;  /* 0x00005100ff137b82 */ /* 0x000e620000000800 */
[----:B------:R-:W2:Y:S01]  /*7e30*/  F2I.U32.TRUNC.NTZ R14, R14 ;  /* 0x0000000e000e7305 */ /* 0x000ea2000020f000 */
[----:B------:R-:W-:-:S02]  /*7e40*/  IMAD.X R2, RZ, RZ, ~R2, P1 ;  /* 0x000000ffff027224 */ /* 0x000fc400008e0e02 */
[----:B------:R-:W-:Y:S01]  /*7e50*/  FMUL R4, R3, UR6 ;  /* 0x0000000603047c20 */ /* 0x000fe20008400000 */
[----:B------:R-:W-:Y:S01]  /*7e60*/  IMAD.MOV.U32 R3, RZ, RZ, R17 ;  /* 0x000000ffff037224 */ /* 0x000fe200078e0011 */
[----:B------:R-:W-:Y:S01]  /*7e70*/  ULDC.64 UR6, c[0x0][0x640] ;  /* 0x0001900000067ab9 */ /* 0x000fe20000000a00 */
[----:B------:R-:W-:Y:S01]  /*7e80*/  IMAD R2, R2, UR4, RZ ;  /* 0x0000000402027c24 */ /* 0x000fe2000f8e02ff */
[----:B------:R-:W3:Y:S01]  /*7e90*/  LDC R20, c[0x0][0x148] ;  /* 0x00005200ff147b82 */ /* 0x000ee20000000800 */
[----:B------:R-:W-:Y:S01]  /*7ea0*/  ISETP.NE.U32.AND P1, PT, RZ, UR6, PT ;  /* 0x00000006ff007c0c */ /* 0x000fe2000bf25070 */
[----:B------:R-:W4:Y:S01]  /*7eb0*/  F2I.U32.TRUNC.NTZ R4, R4 ;  /* 0x0000000400047305 */ /* 0x000f22000020f000 */
[----:B------:R-:W-:Y:S02]  /*7ec0*/  IMAD R5, R15, UR5, R2 ;  /* 0x000000050f057c24 */ /* 0x000fe4000f8e0202 */
[----:B------:R-:W-:Y:S01]  /*7ed0*/  IMAD.MOV.U32 R2, RZ, RZ, R18 ;  /* 0x000000ffff027224 */ /* 0x000fe200078e0012 */
[----:B------:R-:W-:-:S02]  /*7ee0*/  ISETP.NE.AND.EX P1, PT, RZ, UR7, PT, P1 ;  /* 0x00000007ff007c0c */ /* 0x000fc4000bf25310 */
[----:B0-----:R-:W-:Y:S01]  /*7ef0*/  ISETP.NE.AND P4, PT, R21, 0x1, PT ;  /* 0x000000011500780c */ /* 0x001fe20003f85270 */
[----:B------:R-:W-:Y:S01]  /*7f00*/  IMAD.WIDE.U32 R2, R15, UR4, R2 ;  /* 0x000000040f027c25 */ /* 0x000fe2000f8e0002 */
[----:B------:R-:W-:-:S03]  /*7f10*/  ULDC UR4, c[0x0][0x618] ;  /* 0x0001860000047ab9 */ /* 0x000fc60000000800 */
[----:B--2---:R-:W-:Y:S02]  /*7f20*/  IMAD.MOV R14, RZ, RZ, -R14 ;  /* 0x000000ffff0e7224 */ /* 0x004fe400078e0a0e */
[----:B------:R-:W-:Y:S02]  /*7f30*/  IMAD.IADD R3, R3, 0x1, R5 ;  /* 0x0000000103037824 */ /* 0x000fe400078e0205 */
[----:B-1----:R-:W-:-:S03]  /*7f40*/  IMAD R12, R19, R14, R12 ;  /* 0x0000000e130c7224 */ /* 0x002fc600078e020c */
[--C-:B------:R-:W-:Y:S01]  /*7f50*/  SHF.R.U64 R14, R2, UR4, R3.reuse ;  /* 0x00000004020e7c19 */ /* 0x100fe20008001203 */
[----:B----4-:R-:W-:Y:S01]  /*7f60*/  IMAD.MOV R2, RZ, RZ, -R4 ;  /* 0x000000ffff027224 */ /* 0x010fe200078e0a04 */
[----:B------:R-:W-:Y:S01]  /*7f70*/  SHF.R.U32.HI R3, RZ, UR4, R3 ;  /* 0x00000004ff037c19 */ /* 0x000fe20008011603 */
[----:B------:R-:W-:Y:S02]  /*7f80*/  ULDC UR4, c[0x0][0x608] ;  /* 0x0001820000047ab9 */ /* 0x000fe40000000800 */
[----:B---3--:R-:W-:Y:S01]  /*7f90*/  @P4 IMAD R12, R20, R2, R13 ;  /* 0x00000002140c4224 */ /* 0x008fe200078e020d */
[--C-:B------:R-:W-:Y:S02]  /*7fa0*/  SHF.R.U64 R19, R14, UR4, R3.reuse ;  /* 0x000000040e137c19 */ /* 0x100fe40008001203 */
[----:B------:R-:W-:Y:S01]  /*7fb0*/  SHF.R.U32.HI R2, RZ, UR4, R3 ;  /* 0x00000004ff027c19 */ /* 0x000fe20008011603 */
[----:B------:R-:W-:-:S03]  /*7fc0*/  ULDC UR4, c[0x0][0x658] ;  /* 0x0001960000047ab9 */ /* 0x000fc60000000800 */
[--C-:B------:R-:W-:Y:S02]  /*7fd0*/  SHF.R.U64 R13, R19, UR4, R2.reuse ;  /* 0x00000004130d7c19 */ /* 0x100fe40008001202 */
[----:B------:R-:W-:-:S03]  /*7fe0*/  SHF.R.U32.HI R2, RZ, UR4, R2 ;  /* 0x00000004ff027c19 */ /* 0x000fc60008011602 */
[----:B------:R-:W-:Y:S02]  /*7ff0*/  IMAD.MOV.U32 R4, RZ, RZ, R13 ;  /* 0x000000ffff047224 */ /* 0x000fe400078e000d */
[----:B------:R-:W-:Y:S01]  /*8000*/  IMAD.MOV.U32 R3, RZ, RZ, R2 ;  /* 0x000000ffff037224 */ /* 0x000fe200078e0002 */
[----:B------:R-:W-:Y:S06]  /*8010*/  @!P1 BRA `(.L_x_247) ;  /* 0x00000000002c9947 */ /* 0x000fec0003800000 */
        /* <DEDUP_REMOVED lines=9> */
[----:B------:R-:W-:-:S04]  /*80b0*/  IMAD.WIDE.U32.X R2, R15, UR7, R2, P3 ;  /* 0x000000070f027c25 */ /* 0x000fc800098e0402 */
[----:B------:R-:W-:-:S07]  /*80c0*/  IMAD.MOV.U32 R4, RZ, RZ, R2 ;  /* 0x000000ffff047224 */ /* 0x000fce00078e0002 */
.L_x_247:
[----:B------:R-:W-:Y:S01]  /*80d0*/  ULDC UR4, c[0x0][0x648] ;  /* 0x0001920000047ab9 */ /* 0x000fe20000000800 */
[----:B------:R-:W-:Y:S01]  /*80e0*/  LOP3.LUT R2, R19, UR16, RZ, 0xc0, !PT ;  /* 0x0000001013027c12 */ /* 0x000fe2000f8ec0ff */
[----:B------:R-:W-:Y:S01]  /*80f0*/  ULDC UR5, c[0x0][0x610] ;  /* 0x0001840000057ab9 */ /* 0x000fe20000000800 */
[----:B------:R-:W-:Y:S01]  /*8100*/  SHF.R.U64 R3, R4, UR4, R3 ;  /* 0x0000000404037c19 */ /* 0x000fe20008001203 */
[----:B------:R-:W-:Y:S01]  /*8110*/  ULDC UR4, c[0x0][0x638] ;  /* 0x00018e0000047ab9 */ /* 0x000fe20000000800 */
[----:B------:R-:W-:-:S03]  /*8120*/  LOP3.LUT R14, R14, UR15, RZ, 0xc0, !PT ;  /* 0x0000000f0e0e7c12 */ /* 0x000fc6000f8ec0ff */
[----:B------:R-:W-:Y:S02]  /*8130*/  IMAD.MOV R4, RZ, RZ, -R3 ;  /* 0x000000ffff047224 */ /* 0x000fe400078e0a03 */
[----:B------:R-:W-:Y:S02]  /*8140*/  IMAD R3, R3, UR17, R2 ;  /* 0x0000001103037c24 */ /* 0x000fe4000f8e0202 */
[----:B------:R-:W-:Y:S01]  /*8150*/  IMAD R13, R4, UR4, R13 ;  /* 0x00000004040d7c24 */ /* 0x000fe2000f8e020d */
[----:B------:R-:W-:Y:S01]  /*8160*/  ULDC UR4, c[0x0][0x600] ;  /* 0x0001800000047ab9 */ /* 0x000fe20000000800 */
[----:B------:R-:W-:Y:S02]  /*8170*/  IMAD R12, R3, UR5, R12 ;  /* 0x00000005030c7c24 */ /* 0x000fe4000f8e020c */
[----:B------:R-:W-:Y:S02]  /*8180*/  IMAD R13, R13, UR4, R14 ;  /* 0x000000040d0d7c24 */ /* 0x000fe4000f8e020e */
[----:B------:R-:W-:-:S02]  /*8190*/  IMAD.MOV.U32 R3, RZ, RZ, 0x1 ;  /* 0x00000001ff037424 */ /* 0x000fc400078e00ff */
[----:B------:R-:W-:Y:S01]  /*81a0*/  IMAD.MOV.U32 R2, RZ, RZ, R11 ;  /* 0x000000ffff027224 */ /* 0x000fe200078e000b */
[----:B------:R-:W-:Y:S02]  /*81b0*/  SEL R22, R13, R12, !P4 ;  /* 0x0000000c0d167207 */ /* 0x000fe40006000000 */
[----:B------:R-:W-:-:S07]  /*81c0*/  SEL R19, R12, R13, !P4 ;  /* 0x0000000d0c137207 */ /* 0x000fce0006000000 */
.L_x_245:
[----:B------:R-:W-:Y:S05]  /*81d0*/  BSYNC B1 ;  /* 0x0000000000017941 */ /* 0x000fea0003800000 */
.L_x_244:
[----:B------:R-:W-:-:S13]  /*81e0*/  LOP3.LUT P1, RZ, R3, 0xff, RZ, 0xc0, !PT ;  /* 0x000000ff03ff7812 */ /* 0x000fda000782c0ff */
[----:B------:R-:W-:Y:S05]  /*81f0*/  @P1 BRA `(.L_x_248) ;  /* 0xfffffff400201947 */ /* 0x000fea000383ffff */
[----:B------:R-:W-:Y:S05]  /*8200*/  BSYNC B0 ;  /* 0x0000000000007941 */ /* 0x000fea0003800000 */
.L_x_236:
[----:B------:R-:W-:-:S03]  /*8210*/  UMOV UR4, 0xffffffff ;  /* 0xffffffff00047882 */ /* 0x000fc60000000000 */
[----:B------:R-:W-:Y:S05]  /*8220*/  BRA.DIV UR4, `(.L_x_249) ;  /* 0x0000001204a07947 */ /* 0x000fea000b800000 */
[----:B------:R-:W-:-:S13]  /*8230*/  ELECT P6, URZ, PT ;  /* 0x00000000003f782f */ /* 0x000fda00038c0000 */
.L_x_289:
[----:B------:R-:W-:Y:S04]  /*8240*/  BSSY B0, `(.L_x_250) ;  /* 0x0000103000007945 */ /* 0x000fe80003800000 */
[----:B------:R-:W-:Y:S05]  /*8250*/  @!P6 BRA `(.L_x_251) ;  /* 0x000000100004e947 */ /* 0x000fea0003800000 */
[----:B------:R-:W-:-:S04]  /*8260*/  LOP3.LUT R16, R16, 0x2, RZ, 0xfc, !PT ;  /* 0x0000000210107812 */ /* 0x000fc800078efcff */
[----:B------:R-:W-:-:S13]  /*8270*/  ISETP.NE.AND P0, PT, R16, 0x3, PT ;  /* 0x000000031000780c */ /* 0x000fda0003f05270 */
[----:B------:R-:W-:Y:S05]  /*8280*/  @!P0 BRA `(.L_x_252) ;  /* 0x0000000000048947 */ /* 0x000fea0003800000 */
[----:B------:R-:W-:Y:S01]  /*8290*/  BPT.TRAP 0x1 ;  /* 0x000000040000795c */ /* 0x000fe20000300000 */
.L_x_252:
[----:B------:R-:W0:Y:S01]  /*82a0*/  S2R R3, SR_CgaCtaId ;  /* 0x0000000000037919 */ /* 0x000e220000008800 */
[----:B------:R-:W-:-:S04]  /*82b0*/  MOV R2, 0x400 ;  /* 0x0000040000027802 */ /* 0x000fc80000000f00 */
[----:B0-----:R-:W-:Y:S02]  /*82c0*/  LEA R3, R3, R2, 0x18 ;  /* 0x0000000203037211 */ /* 0x001fe400078ec0ff */
[----:B------:R-:W-:-:S03]  /*82d0*/  SHF.L.U32 R2, R0, 0x1f, RZ ;  /* 0x0000001f00027819 */ /* 0x000fc600000006ff */
[----:B------:R-:W-:-:S04]  /*82e0*/  VIADD R3, R3, 0xe0 ;  /* 0x000000e003037836 */ /* 0x000fc80000000000 */
[C---:B------:R-:W-:Y:S02]  /*82f0*/  IMAD R7, R6.reuse, 0x8, R3 ;  /* 0x0000000806077824 */ /* 0x040fe400078e0203 */
[----:B------:R-:W-:Y:S02]  /*8300*/  VIADD R6, R6, 0x1 ;  /* 0x0000000106067836 */ /* 0x000fe40000000000 */
[----:B------:R-:W0:Y:S03]  /*8310*/  SYNCS.PHASECHK.TRANS64.TRYWAIT P0, [R7+URZ], R2 ;  /* 0x00000002070075a7 */ /* 0x000e26000800017f */
[----:B------:R-:W-:-:S04]  /*8320*/  ISETP.NE.AND P1, PT, R6, 0x1c, PT ;  /* 0x0000001c0600780c */ /* 0x000fc80003f25270 */
[----:B------:R-:W-:Y:S02]  /*8330*/  SEL R5, RZ, 0x1, P1 ;  /* 0x00000001ff057807 */ /* 0x000fe40000800000 */
[----:B------:R-:W-:Y:S02]  /*8340*/  SEL R6, R6, RZ, P1 ;  /* 0x000000ff06067207 */ /* 0x000fe40000800000 */
[----:B------:R-:W-:-:S03]  /*8350*/  LOP3.LUT R5, R0, R5, RZ, 0x3c, !PT ;  /* 0x0000000500057212 */ /* 0x000fc600078e3cff */
[----:B------:R-:W-:Y:S01]  /*8360*/  IMAD R9, R6, 0x8, R3 ;  /* 0x0000000806097824 */ /* 0x000fe200078e0203 */
[----:B------:R-:W-:Y:S01]  /*8370*/  SHF.L.U32 R4, R5, 0x1f, RZ ;  /* 0x0000001f05047819 */ /* 0x000fe200000006ff */
[----:B0-----:R-:W-:Y:S06]  /*8380*/  @!P0 BRA `(.L_x_253) ;  /* 0x0000001000688947 */ /* 0x001fec0003800000 */
.L_x_290:
[----:B------:R-:W1:Y:S01]  /*8390*/  SYNCS.PHASECHK.TRANS64.TRYWAIT P0, [R9+URZ], R4 ;  /* 0x00000004090075a7 */ /* 0x000e62000800017f */
[----:B------:R-:W-:-:S05]  /*83a0*/  VIADD R0, R6, 0x1 ;  /* 0x0000000106007836 */ /* 0x000fca0000000000 */
[----:B------:R-:W-:-:S04]  /*83b0*/  ISETP.NE.AND P1, PT, R0, 0x1c, PT ;  /* 0x0000001c0000780c */ /* 0x000fc80003f25270 */
[----:B0-----:R-:W-:Y:S02]  /*83c0*/  SEL R2, RZ, 0x1, P1 ;  /* 0x00000001ff027807 */ /* 0x001fe40000800000 */
[----:B------:R-:W-:Y:S02]  /*83d0*/  SEL R0, R0, RZ, P1 ;  /* 0x000000ff00007207 */ /* 0x000fe40000800000 */
[----:B------:R-:W-:-:S03]  /*83e0*/  LOP3.LUT R7, R5, R2, RZ, 0x3c, !PT ;  /* 0x0000000205077212 */ /* 0x000fc600078e3cff */
[----:B------:R-:W-:Y:S01]  /*83f0*/  IMAD R6, R0, 0x8, R3 ;  /* 0x0000000800067824 */ /* 0x000fe200078e0203 */
[----:B------:R-:W-:Y:S01]  /*8400*/  SHF.L.U32 R5, R7, 0x1f, RZ ;  /* 0x0000001f07057819 */ /* 0x000fe200000006ff */
[----:B-1----:R-:W-:Y:S06]  /*8410*/  @!P0 BRA `(.L_x_254) ;  /* 0x0000001000588947 */ /* 0x002fec0003800000 */
.L_x_291:
[----:B------:R-:W1:Y:S01]  /*8420*/  SYNCS.PHASECHK.TRANS64.TRYWAIT P0, [R6+URZ], R5 ;  /* 0x00000005060075a7 */ /* 0x000e62000800017f */
[----:B------:R-:W-:-:S05]  /*8430*/  VIADD R0, R0, 0x1 ;  /* 0x0000000100007836 */ /* 0x000fca0000000000 */
[----:B------:R-:W-:-:S04]  /*8440*/  ISETP.NE.AND P1, PT, R0, 0x1c, PT ;  /* 0x0000001c0000780c */ /* 0x000fc80003f25270 */
[----:B------:R-:W-:Y:S02]  /*8450*/  SEL R2, RZ, 0x1, P1 ;  /* 0x00000001ff027807 */ /* 0x000fe40000800000 */
[----:B------:R-:W-:Y:S02]  /*8460*/  SEL R0, R0, RZ, P1 ;  /* 0x000000ff00007207 */ /* 0x000fe40000800000 */
[----:B------:R-:W-:-:S03]  /*8470*/  LOP3.LUT R7, R7, R2, RZ, 0x3c, !PT ;  /* 0x0000000207077212 */ /* 0x000fc600078e3cff */
[----:B0-----:R-:W-:Y:S01]  /*8480*/  IMAD R9, R0, 0x8, R3 ;  /* 0x0000000800097824 */ /* 0x001fe200078e0203 */
[----:B------:R-:W-:Y:S01]  /*8490*/  SHF.L.U32 R4, R7, 0x1f, RZ ;  /* 0x0000001f07047819 */ /* 0x000fe200000006ff */
[----:B-1----:R-:W-:Y:S06]  /*84a0*/  @!P0 BRA `(.L_x_255) ;  /* 0x0000001000488947 */ /* 0x002fec0003800000 */
.L_x_292:
        /* <DEDUP_REMOVED lines=9> */
.L_x_293:
        /* <DEDUP_REMOVED lines=9> */
.L_x_294:
        /* <DEDUP_REMOVED lines=9> */
.L_x_295:
        /* <DEDUP_REMOVED lines=9> */
.L_x_296:
        /* <DEDUP_REMOVED lines=9> */
.L_x_297:
        /* <DEDUP_REMOVED lines=9> */
.L_x_298:
        /* <DEDUP_REMOVED lines=9> */
.L_x_299:
        /* <DEDUP_REMOVED lines=9> */
.L_x_300:
        /* <DEDUP_REMOVED lines=9> */
.L_x_301:
        /* <DEDUP_REMOVED lines=9> */
.L_x_302:
        /* <DEDUP_REMOVED lines=9> */
.L_x_303:
        /* <DEDUP_REMOVED lines=9> */
.L_x_304:
        /* <DEDUP_REMOVED lines=9> */
.L_x_305:
        /* <DEDUP_REMOVED lines=9> */
.L_x_306:
        /* <DEDUP_REMOVED lines=9> */
.L_x_307:
        /* <DEDUP_REMOVED lines=9> */
.L_x_308:
        /* <DEDUP_REMOVED lines=9> */
.L_x_309:
        /* <DEDUP_REMOVED lines=9> */
.L_x_310:
        /* <DEDUP_REMOVED lines=9> */
.L_x_311:
        /* <DEDUP_REMOVED lines=9> */
.L_x_312:
        /* <DEDUP_REMOVED lines=9> */
.L_x_313:
        /* <DEDUP_REMOVED lines=9> */
.L_x_314:
        /* <DEDUP_REMOVED lines=9> */
.L_x_315:
[----:B------:R-:W1:Y:S01]  /*91a0*/  SYNCS.PHASECHK.TRANS64.TRYWAIT P0, [R6+URZ], R5 ;  /* 0x00000005060075a7 */ /* 0x000e62000800017f */
[----:B------:R-:W-:-:S05]  /*91b0*/  VIADD R0, R0, 0x1 ;  /* 0x0000000100007836 */ /* 0x000fca0000000000 */
[----:B------:R-:W-:-:S04]  /*91c0*/  ISETP.NE.AND P1, PT, R0, 0x1c, PT ;  /* 0x0000001c0000780c */ /* 0x000fc80003f25270 */
[----:B------:R-:W-:Y:S02]  /*91d0*/  SEL R2, RZ, 0x1, P1 ;  /* 0x00000001ff027807 */ /* 0x000fe40000800000 */
[----:B------:R-:W-:Y:S02]  /*91e0*/  SEL R0, R0, RZ, P1 ;  /* 0x000000ff00007207 */ /* 0x000fe40000800000 */
[----:B------:R-:W-:Y:S01]  /*91f0*/  LOP3.LUT R2, R7, R2, RZ, 0x3c, !PT ;  /* 0x0000000207027212 */ /* 0x000fe200078e3cff */
[----:B-1----:R-:W-:Y:S06]  /*9200*/  @!P0 BRA `(.L_x_279) ;  /* 0x0000000800d08947 */ /* 0x002fec0003800000 */
.L_x_316:
[----:B------:R-:W-:Y:S01]  /*9210*/  IMAD R3, R0, 0x8, R3 ;  /* 0x0000000800037824 */ /* 0x000fe200078e0203 */
[----:B------:R-:W-:-:S07]  /*9220*/  SHF.L.U32 R0, R2, 0x1f, RZ ;  /* 0x0000001f02007819 */ /* 0x000fce00000006ff */
.L_x_280:
[----:B--2---:R2:W3:Y:S02]  /*9230*/  SYNCS.PHASECHK.TRANS64.TRYWAIT P0, [R3+URZ], R0 ;  /* 0x00000000030075a7 */ /* 0x0044e4000800017f */
[----:B---3--:R-:W-:Y:S05]  /*9240*/  @!P0 NANOSLEEP.SYNCS 0x989680 ;  /* 0x009896800000895d */ /* 0x008fea0003900000 */
[----:B------:R-:W3:Y:S02]  /*9250*/  @!P0 SYNCS.PHASECHK.TRANS64 P0, [R3+URZ], R0 ;  /* 0x00000000030085a7 */ /* 0x000ee4000800007f */
[----:B---3--:R-:W-:Y:S05]  /*9260*/  @!P0 BRA `(.L_x_280) ;  /* 0xfffffffc00f08947 */ /* 0x008fea000383ffff */
.L_x_251:
[----:B------:R-:W-:Y:S05]  /*9270*/  BSYNC B0 ;  /* 0x0000000000007941 */ /* 0x000fea0003800000 */
.L_x_250:
[----:B------:R-:W-:Y:S05]  /*9280*/  EXIT ;  /* 0x000000000000794d */ /* 0x000fea0003800000 */
.L_x_20:
[----:B-1----:R1:W2:Y:S02]  /*9290*/  SYNCS.PHASECHK.TRANS64.TRYWAIT P0, [R129+URZ], R0 ;  /* 0x00000000810075a7 */ /* 0x0022a4000800017f */
[----:B--2---:R-:W-:Y:S05]  /*92a0*/  @!P0 NANOSLEEP.SYNCS 0x989680 ;  /* 0x009896800000895d */ /* 0x004fea0003900000 */
[----:B------:R-:W2:Y:S02]  /*92b0*/  @!P0 SYNCS.PHASECHK.TRANS64 P0, [R129+URZ], R0 ;  /* 0x00000000810085a7 */ /* 0x000ea4000800007f */
[----:B--2---:R-:W-:Y:S05]  /*92c0*/  @!P0 BRA `(.L_x_20) ;  /* 0xfffffffc00f08947 */ /* 0x004fea000383ffff */
[----:B------:R-:W-:Y:S05]  /*92d0*/  BRA `(.L_x_281) ;  /* 0xffffff8400c87947 */ /* 0x000fea000383ffff */
.L_x_25:
[----:B--2---:R2:W3:Y:S02]  /*92e0*/  SYNCS.PHASECHK.TRANS64.TRYWAIT P1, [R3+URZ], R0 ;  /* 0x00000000030075a7 */ /* 0x0044e4000802017f */
[----:B---3--:R-:W-:Y:S05]  /*92f0*/  @!P1 NANOSLEEP.SYNCS 0x989680 ;  /* 0x009896800000995d */ /* 0x008fea0003900000 */
[----:B------:R-:W3:Y:S02]  /*9300*/  @!P1 SYNCS.PHASECHK.TRANS64 P1, [R3+URZ], R0 ;  /* 0x00000000030095a7 */ /* 0x000ee4000802007f */
[----:B---3--:R-:W-:Y:S05]  /*9310*/  @!P1 BRA `(.L_x_25) ;  /* 0xfffffffc00f09947 */ /* 0x008fea000383ffff */
[----:B------:R-:W-:Y:S05]  /*9320*/  BRA `(.L_x_24) ;  /* 0xffffff8800387947 */ /* 0x000fea000383ffff */
.L_x_30:
[----:B--2---:R-:W-:-:S04]  /*9330*/  IMAD.U32 R5, RZ, RZ, UR4 ;  /* 0x00000004ff057e24 */ /* 0x004fc8000f8e00ff */
[----:B------:R2:W3:Y:S03]  /*9340*/  SYNCS.PHASECHK.TRANS64.TRYWAIT P1, [R5+URZ], R4 ;  /* 0x00000004050075a7 */ /* 0x0004e6000802017f */
[----:B---3--:R-:W-:Y:S05]  /*9350*/  @!P1 NANOSLEEP.SYNCS 0x989680 ;  /* 0x009896800000995d */ /* 0x008fea0003900000 */
[----:B------:R-:W3:Y:S02]  /*9360*/  @!P1 SYNCS.PHASECHK.TRANS64 P1, [R5+URZ], R4 ;  /* 0x00000004050095a7 */ /* 0x000ee4000802007f */
[----:B---3--:R-:W-:Y:S05]  /*9370*/  @!P1 BRA `(.L_x_30) ;  /* 0xfffffffc00ec9947 */ /* 0x008fea000383ffff */
[----:B------:R-:W-:Y:S05]  /*9380*/  BRA `(.L_x_29) ;  /* 0xffffff8800ac7947 */ /* 0x000fea000383ffff */
.L_x_36:
[----:B-1----:R1:W2:Y:S02]  /*9390*/  SYNCS.PHASECHK.TRANS64.TRYWAIT P0, [R129+URZ+0x10], R0 ;  /* 0x00001000810075a7 */ /* 0x0022a4000800017f */
[----:B--2---:R-:W-:Y:S05]  /*93a0*/  @!P0 NANOSLEEP.SYNCS 0x989680 ;  /* 0x009896800000895d */ /* 0x004fea0003900000 */
[----:B------:R-:W2:Y:S02]  /*93b0*/  @!P0 SYNCS.PHASECHK.TRANS64 P0, [R129+URZ+0x10], R0 ;  /* 0x00001000810085a7 */ /* 0x000ea4000800007f */
[----:B--2---:R-:W-:Y:S05]  /*93c0*/  @!P0 BRA `(.L_x_36) ;  /* 0xfffffffc00f08947 */ /* 0x004fea000383ffff */
[----:B------:R-:W-:Y:S05]  /*93d0*/  BRA `(.L_x_282) ;  /* 0xffffff8c009c7947 */ /* 0x000fea000383ffff */
.L_x_237:
[----:B------:R-:W-:Y:S01]  /*93e0*/  BSSY B1, `(.L_x_283) ;  /* 0x0000006000017945 */ /* 0x000fe20003800000 */
[----:B------:R-:W-:-:S07]  /*93f0*/  IMAD.MOV.U32 R15, RZ, RZ, -0x1 ;  /* 0xffffffffff0f7424 */ /* 0x000fce00078e00ff */
[----:B-----5:R-:W-:Y:S05]  /*9400*/  WARPSYNC.COLLECTIVE R15, `(.L_x_284) ;  /* 0x000000000f0c7348 */ /* 0x020fea0003c00000 */
[----:B------:R-:W-:Y:S02]  /*9410*/  ELECT P6, UR62, PT ;  /* 0x00000000003e782f */ /* 0x000fe400038c0000 */
[----:B------:R-:W-:Y:S01]  /*9420*/  MOV R14, UR62 ;  /* 0x0000003e000e7c02 */ /* 0x000fe20008000f00 */
[----:B-----5:R-:W-:Y:S10]  /*9430*/  ENDCOLLECTIVE ;  /* 0x000000000000791b */ /* 0x020ff40003800000 */
.L_x_284:
[----:B------:R-:W-:Y:S05]  /*9440*/  BSYNC B1 ;  /* 0x0000000000017941 */ /* 0x000fea0003800000 */
.L_x_283:
[----:B------:R-:W-:Y:S05]  /*9450*/  BRA `(.L_x_285) ;  /* 0xffffffe000947947 */ /* 0x000fea000383ffff */
.L_x_240:
[----:B-1----:R1:W2:Y:S02]  /*9460*/  SYNCS.PHASECHK.TRANS64.TRYWAIT P1, [R13+URZ+0xe0], R4 ;  /* 0x0000e0040d0075a7 */ /* 0x0022a4000802017f */
[----:B--2---:R-:W-:Y:S05]  /*9470*/  @!P1 NANOSLEEP.SYNCS 0x989680 ;  /* 0x009896800000995d */ /* 0x004fea0003900000 */
[----:B------:R-:W2:Y:S02]  /*9480*/  @!P1 SYNCS.PHASECHK.TRANS64 P1, [R13+URZ+0xe0], R4 ;  /* 0x0000e0040d0095a7 */ /* 0x000ea4000802007f */
[----:B--2---:R-:W-:Y:S05]  /*9490*/  @!P1 BRA `(.L_x_240) ;  /* 0xfffffffc00f09947 */ /* 0x004fea000383ffff */
[----:B------:R-:W-:Y:S05]  /*94a0*/  BRA `(.L_x_286) ;  /* 0xffffffe000cc7947 */ /* 0x000fea000383ffff */
.L_x_249:
[----:B------:R-:W-:Y:S01]  /*94b0*/  BSSY B0, `(.L_x_287) ;  /* 0x0000006000007945 */ /* 0x000fe20003800000 */
[----:B------:R-:W-:-:S07]  /*94c0*/  IMAD.MOV.U32 R15, RZ, RZ, -0x1 ;  /* 0xffffffffff0f7424 */ /* 0x000fce00078e00ff */
[----:B-----5:R-:W-:Y:S05]  /*94d0*/  WARPSYNC.COLLECTIVE R15, `(.L_x_288) ;  /* 0x000000000f0c7348 */ /* 0x020fea0003c00000 */
[----:B------:R-:W-:Y:S02]  /*94e0*/  ELECT P6, UR62, PT ;  /* 0x00000000003e782f */ /* 0x000fe400038c0000 */
[----:B------:R-:W-:Y:S01]  /*94f0*/  MOV R14, UR62 ;  /* 0x0000003e000e7c02 */ /* 0x000fe20008000f00 */
[----:B-----5:R-:W-:Y:S10]  /*9500*/  ENDCOLLECTIVE ;  /* 0x000000000000791b */ /* 0x020ff40003800000 */
.L_x_288:
[----:B------:R-:W-:Y:S05]  /*9510*/  BSYNC B0 ;  /* 0x0000000000007941 */ /* 0x000fea0003800000 */
.L_x_287:
[----:B------:R-:W-:Y:S05]  /*9520*/  BRA `(.L_x_289) ;  /* 0xffffffec00447947 */ /* 0x000fea000383ffff */
.L_x_253:
[----:B0-----:R0:W1:Y:S02]  /*9530*/  SYNCS.PHASECHK.TRANS64.TRYWAIT P0, [R7+URZ], R2 ;  /* 0x00000002070075a7 */ /* 0x001064000800017f */
[----:B-1----:R-:W-:Y:S05]  /*9540*/  @!P0 NANOSLEEP.SYNCS 0x989680 ;  /* 0x009896800000895d */ /* 0x002fea0003900000 */
[----:B------:R-:W1:Y:S02]  /*9550*/  @!P0 SYNCS.PHASECHK.TRANS64 P0, [R7+URZ], R2 ;  /* 0x00000002070085a7 */ /* 0x000e64000800007f */
[----:B-1----:R-:W-:Y:S05]  /*9560*/  @!P0 BRA `(.L_x_253) ;  /* 0xfffffffc00f08947 */ /* 0x002fea000383ffff */
[----:B------:R-:W-:Y:S05]  /*9570*/  BRA `(.L_x_290) ;  /* 0xffffffec00847947 */ /* 0x000fea000383ffff */
.L_x_254:
[----:B0-----:R0:W1:Y:S02]  /*9580*/  SYNCS.PHASECHK.TRANS64.TRYWAIT P0, [R9+URZ], R4 ;  /* 0x00000004090075a7 */ /* 0x001064000800017f */
[----:B-1----:R-:W-:Y:S05]  /*9590*/  @!P0 NANOSLEEP.SYNCS 0x989680 ;  /* 0x009896800000895d */ /* 0x002fea0003900000 */
[----:B------:R-:W1:Y:S02]  /*95a0*/  @!P0 SYNCS.PHASECHK.TRANS64 P0, [R9+URZ], R4 ;  /* 0x00000004090085a7 */ /* 0x000e64000800007f */
[----:B-1----:R-:W-:Y:S05]  /*95b0*/  @!P0 BRA `(.L_x_254) ;  /* 0xfffffffc00f08947 */ /* 0x002fea000383ffff */
[----:B------:R-:W-:Y:S05]  /*95c0*/  BRA `(.L_x_291) ;  /* 0xffffffec00947947 */ /* 0x000fea000383ffff */
.L_x_255:
[----:B0-----:R0:W1:Y:S02]  /*95d0*/  SYNCS.PHASECHK.TRANS64.TRYWAIT P0, [R6+URZ], R5 ;  /* 0x00000005060075a7 */ /* 0x001064000800017f */
[----:B-1----:R-:W-:Y:S05]  /*95e0*/  @!P0 NANOSLEEP.SYNCS 0x989680 ;  /* 0x009896800000895d */ /* 0x002fea0003900000 */
[----:B------:R-:W1:Y:S02]  /*95f0*/  @!P0 SYNCS.PHASECHK.TRANS64 P0, [R6+URZ], R5 ;  /* 0x00000005060085a7 */ /* 0x000e64000800007f */
[----:B-1----:R-:W-:Y:S05]  /*9600*/  @!P0 BRA `(.L_x_255) ;  /* 0xfffffffc00f08947 */ /* 0x002fea000383ffff */
[----:B------:R-:W-:Y:S05]  /*9610*/  BRA `(.L_x_292) ;  /* 0xffffffec00a47947 */ /* 0x000fea000383ffff */
.L_x_256:
[----:B0-----:R0:W1:Y:S02]  /*9620*/  SYNCS.PHASECHK.TRANS64.TRYWAIT P0, [R9+URZ], R4 ;  /* 0x00000004090075a7 */ /* 0x001064000800017f */
[----:B-1----:R-:W-:Y:S05]  /*9630*/  @!P0 NANOSLEEP.SYNCS 0x989680 ;  /* 0x009896800000895d */ /* 0x002fea0003900000 */
[----:B------:R-:W1:Y:S02]  /*9640*/  @!P0 SYNCS.PHASECHK.TRANS64 P0, [R9+URZ], R4 ;  /* 0x00000004090085a7 */ /* 0x000e64000800007f */
[----:B-1----:R-:W-:Y:S05]  /*9650*/  @!P0 BRA `(.L_x_256) ;  /* 0xfffffffc00f08947 */ /* 0x002fea000383ffff */
[----:B------:R-:W-:Y:S05]  /*9660*/  BRA `(.L_x_293) ;  /* 0xffffffec00b47947 */ /* 0x000fea000383ffff */
.L_x_257:
[----:B0-----:R0:W1:Y:S02]  /*9670*/  SYNCS.PHASECHK.TRANS64.TRYWAIT P0, [R6+URZ], R5 ;  /* 0x00000005060075a7 */ /* 0x001064000800017f */
[----:B-1----:R-:W-:Y:S05]  /*9680*/  @!P0 NANOSLEEP.SYNCS 0x989680 ;  /* 0x009896800000895d */ /* 0x002fea0003900000 */
[----:B------:R-:W1:Y:S02]  /*9690*/  @!P0 SYNCS.PHASECHK.TRANS64 P0, [R6+URZ], R5 ;  /* 0x00000005060085a7 */ /* 0x000e64000800007f */
[----:B-1----:R-:W-:Y:S05]  /*96a0*/  @!P0 BRA `(.L_x_257) ;  /* 0xfffffffc00f08947 */ /* 0x002fea000383ffff */
[----:B------:R-:W-:Y:S05]  /*96b0*/  BRA `(.L_x_294) ;  /* 0xffffffec00c47947 */ /* 0x000fea000383ffff */
.L_x_258:
[----:B0-----:R0:W1:Y:S02]  /*96c0*/  SYNCS.PHASECHK.TRANS64.TRYWAIT P0, [R9+URZ], R4 ;  /* 0x00000004090075a7 */ /* 0x001064000800017f */
[----:B-1----:R-:W-:Y:S05]  /*96d0*/  @!P0 NANOSLEEP.SYNCS 0x989680 ;  /* 0x009896800000895d */ /* 0x002fea0003900000 */
[----:B------:R-:W1:Y:S02]  /*96e0*/  @!P0 SYNCS.PHASECHK.TRANS64 P0, [R9+URZ], R4 ;  /* 0x00000004090085a7 */ /* 0x000e64000800007f */
[----:B-1----:R-:W-:Y:S05]  /*96f0*/  @!P0 BRA `(.L_x_258) ;  /* 0xfffffffc00f08947 */ /* 0x002fea000383ffff */
[----:B------:R-:W-:Y:S05]  /*9700*/  BRA `(.L_x_295) ;  /* 0xffffffec00d47947 */ /* 0x000fea000383ffff */
.L_x_259:
[----:B0-----:R0:W1:Y:S02]  /*9710*/  SYNCS.PHASECHK.TRANS64.TRYWAIT P0, [R6+URZ], R5 ;  /* 0x00000005060075a7 */ /* 0x001064000800017f */
[----:B-1----:R-:W-:Y:S05]  /*9720*/  @!P0 NANOSLEEP.SYNCS 0x989680 ;  /* 0x009896800000895d */ /* 0x002fea0003900000 */
[----:B------:R-:W1:Y:S02]  /*9730*/  @!P0 SYNCS.PHASECHK.TRANS64 P0, [R6+URZ], R5 ;  /* 0x00000005060085a7 */ /* 0x000e64000800007f */
[----:B-1----:R-:W-:Y:S05]  /*9740*/  @!P0 BRA `(.L_x_259) ;  /* 0xfffffffc00f08947 */ /* 0x002fea000383ffff */
[----:B------:R-:W-:Y:S05]  /*9750*/  BRA `(.L_x_296) ;  /* 0xffffffec00e47947 */ /* 0x000fea000383ffff */
.L_x_260:
[----:B0-----:R0:W1:Y:S02]  /*9760*/  SYNCS.PHASECHK.TRANS64.TRYWAIT P0, [R9+URZ], R4 ;  /* 0x00000004090075a7 */ /* 0x001064000800017f */
[----:B-1----:R-:W-:Y:S05]  /*9770*/  @!P0 NANOSLEEP.SYNCS 0x989680 ;  /* 0x009896800000895d */ /* 0x002fea0003900000 */
[----:B------:R-:W1:Y:S02]  /*9780*/  @!P0 SYNCS.PHASECHK.TRANS64 P0, [R9+URZ], R4 ;  /* 0x00000004090085a7 */ /* 0x000e64000800007f */
[----:B-1----:R-:W-:Y:S05]  /*9790*/  @!P0 BRA `(.L_x_260) ;  /* 0xfffffffc00f08947 */ /* 0x002fea000383ffff */
[----:B------:R-:W-:Y:S05]  /*97a0*/  BRA `(.L_x_297) ;  /* 0xffffffec00f47947 */ /* 0x000fea000383ffff */
.L_x_261:
[----:B0-----:R0:W1:Y:S02]  /*97b0*/  SYNCS.PHASECHK.TRANS64.TRYWAIT P0, [R6+URZ], R5 ;  /* 0x00000005060075a7 */ /* 0x001064000800017f */
[----:B-1----:R-:W-:Y:S05]  /*97c0*/  @!P0 NANOSLEEP.SYNCS 0x989680 ;  /* 0x009896800000895d */ /* 0x002fea0003900000 */
[----:B------:R-:W1:Y:S02]  /*97d0*/  @!P0 SYNCS.PHASECHK.TRANS64 P0, [R6+URZ], R5 ;  /* 0x00000005060085a7 */ /* 0x000e64000800007f */
[----:B-1----:R-:W-:Y:S05]  /*97e0*/  @!P0 BRA `(.L_x_261) ;  /* 0xfffffffc00f08947 */ /* 0x002fea000383ffff */
[----:B------:R-:W-:Y:S05]  /*97f0*/  BRA `(.L_x_298) ;  /* 0xfffffff000047947 */ /* 0x000fea000383ffff */
.L_x_262:
[----:B0-----:R0:W1:Y:S02]  /*9800*/  SYNCS.PHASECHK.TRANS64.TRYWAIT P0, [R9+URZ], R4 ;  /* 0x00000004090075a7 */ /* 0x001064000800017f */
[----:B-1----:R-:W-:Y:S05]  /*9810*/  @!P0 NANOSLEEP.SYNCS 0x989680 ;  /* 0x009896800000895d */ /* 0x002fea0003900000 */
[----:B------:R-:W1:Y:S02]  /*9820*/  @!P0 SYNCS.PHASECHK.TRANS64 P0, [R9+URZ], R4 ;  /* 0x00000004090085a7 */ /* 0x000e64000800007f */
[----:B-1----:R-:W-:Y:S05]  /*9830*/  @!P0 BRA `(.L_x_262) ;  /* 0xfffffffc00f08947 */ /* 0x002fea000383ffff */
[----:B------:R-:W-:Y:S05]  /*9840*/  BRA `(.L_x_299) ;  /* 0xfffffff000147947 */ /* 0x000fea000383ffff */
.L_x_263:
[----:B0-----:R0:W1:Y:S02]  /*9850*/  SYNCS.PHASECHK.TRANS64.TRYWAIT P0, [R6+URZ], R5 ;  /* 0x00000005060075a7 */ /* 0x001064000800017f */
[----:B-1----:R-:W-:Y:S05]  /*9860*/  @!P0 NANOSLEEP.SYNCS 0x989680 ;  /* 0x009896800000895d */ /* 0x002fea0003900000 */
[----:B------:R-:W1:Y:S02]  /*9870*/  @!P0 SYNCS.PHASECHK.TRANS64 P0, [R6+URZ], R5 ;  /* 0x00000005060085a7 */ /* 0x000e64000800007f */
[----:B-1----:R-:W-:Y:S05]  /*9880*/  @!P0 BRA `(.L_x_263) ;  /* 0xfffffffc00f08947 */ /* 0x002fea000383ffff */
[----:B------:R-:W-:Y:S05]  /*9890*/  BRA `(.L_x_300) ;  /* 0xfffffff000247947 */ /* 0x000fea000383ffff */
.L_x_264:
[----:B0-----:R0:W1:Y:S02]  /*98a0*/  SYNCS.PHASECHK.TRANS64.TRYWAIT P0, [R9+URZ], R4 ;  /* 0x00000004090075a7 */ /* 0x001064000800017f */
[----:B-1----:R-:W-:Y:S05]  /*98b0*/  @!P0 NANOSLEEP.SYNCS 0x989680 ;  /* 0x009896800000895d */ /* 0x002fea0003900000 */
[----:B------:R-:W1:Y:S02]  /*98c0*/  @!P0 SYNCS.PHASECHK.TRANS64 P0, [R9+URZ], R4 ;  /* 0x00000004090085a7 */ /* 0x000e64000800007f */
[----:B-1----:R-:W-:Y:S05]  /*98d0*/  @!P0 BRA `(.L_x_264) ;  /* 0xfffffffc00f08947 */ /* 0x002fea000383ffff */
[----:B------:R-:W-:Y:S05]  /*98e0*/  BRA `(.L_x_301) ;  /* 0xfffffff000347947 */ /* 0x000fea000383ffff */
.L_x_265:
[----:B0-----:R0:W1:Y:S02]  /*98f0*/  SYNCS.PHASECHK.TRANS64.TRYWAIT P0, [R6+URZ], R5 ;  /* 0x00000005060075a7 */ /* 0x001064000800017f */
[----:B-1----:R-:W-:Y:S05]  /*9900*/  @!P0 NANOSLEEP.SYNCS 0x989680 ;  /* 0x009896800000895d */ /* 0x002fea0003900000 */
[----:B------:R-:W1:Y:S02]  /*9910*/  @!P0 SYNCS.PHASECHK.TRANS64 P0, [R6+URZ], R5 ;  /* 0x00000005060085a7 */ /* 0x000e64000800007f */
[----:B-1----:R-:W-:Y:S05]  /*9920*/  @!P0 BRA `(.L_x_265) ;  /* 0xfffffffc00f08947 */ /* 0x002fea000383ffff */
[----:B------:R-:W-:Y:S05]  /*9930*/  BRA `(.L_x_302) ;  /* 0xfffffff000447947 */ /* 0x000fea000383ffff */
.L_x_266:
[----:B0-----:R0:W1:Y:S02]  /*9940*/  SYNCS.PHASECHK.TRANS64.TRYWAIT P0, [R9+URZ], R4 ;  /* 0x00000004090075a7 */ /* 0x001064000800017f */
[----:B-1----:R-:W-:Y:S05]  /*9950*/  @!P0 NANOSLEEP.SYNCS 0x989680 ;  /* 0x009896800000895d */ /* 0x002fea0003900000 */
[----:B------:R-:W1:Y:S02]  /*9960*/  @!P0 SYNCS.PHASECHK.TRANS64 P0, [R9+URZ], R4 ;  /* 0x00000004090085a7 */ /* 0x000e64000800007f */
[----:B-1----:R-:W-:Y:S05]  /*9970*/  @!P0 BRA `(.L_x_266) ;  /* 0xfffffffc00f08947 */ /* 0x002fea000383ffff */
[----:B------:R-:W-:Y:S05]  /*9980*/  BRA `(.L_x_303) ;  /* 0xfffffff000547947 */ /* 0x000fea000383ffff */
.L_x_267:
[----:B0-----:R0:W1:Y:S02]  /*9990*/  SYNCS.PHASECHK.TRANS64.TRYWAIT P0, [R6+URZ], R5 ;  /* 0x00000005060075a7 */ /* 0x001064000800017f */
[----:B-1----:R-:W-:Y:S05]  /*99a0*/  @!P0 NANOSLEEP.SYNCS 0x989680 ;  /* 0x009896800000895d */ /* 0x002fea0003900000 */
[----:B------:R-:W1:Y:S02]  /*99b0*/  @!P0 SYNCS.PHASECHK.TRANS64 P0, [R6+URZ], R5 ;  /* 0x00000005060085a7 */ /* 0x000e64000800007f */
[----:B-1----:R-:W-:Y:S05]  /*99c0*/  @!P0 BRA `(.L_x_267) ;  /* 0xfffffffc00f08947 */ /* 0x002fea000383ffff */
[----:B------:R-:W-:Y:S05]  /*99d0*/  BRA `(.L_x_304) ;  /* 0xfffffff000647947 */ /* 0x000fea000383ffff */
.L_x_268:
[----:B0-----:R0:W1:Y:S02]  /*99e0*/  SYNCS.PHASECHK.TRANS64.TRYWAIT P0, [R9+URZ], R4 ;  /* 0x00000004090075a7 */ /* 0x001064000800017f */
[----:B-1----:R-:W-:Y:S05]  /*99f0*/  @!P0 NANOSLEEP.SYNCS 0x989680 ;  /* 0x009896800000895d */ /* 0x002fea0003900000 */
[----:B------:R-:W1:Y:S02]  /*9a00*/  @!P0 SYNCS.PHASECHK.TRANS64 P0, [R9+URZ], R4 ;  /* 0x00000004090085a7 */ /* 0x000e64000800007f */
[----:B-1----:R-:W-:Y:S05]  /*9a10*/  @!P0 BRA `(.L_x_268) ;  /* 0xfffffffc00f08947 */ /* 0x002fea000383ffff */
[----:B------:R-:W-:Y:S05]  /*9a20*/  BRA `(.L_x_305) ;  /* 0xfffffff000747947 */ /* 0x000fea000383ffff */
.L_x_269:
[----:B0-----:R0:W1:Y:S02]  /*9a30*/  SYNCS.PHASECHK.TRANS64.TRYWAIT P0, [R6+URZ], R5 ;  /* 0x00000005060075a7 */ /* 0x001064000800017f */
[----:B-1----:R-:W-:Y:S05]  /*9a40*/  @!P0 NANOSLEEP.SYNCS 0x989680 ;  /* 0x009896800000895d */ /* 0x002fea0003900000 */
[----:B------:R-:W1:Y:S02]  /*9a50*/  @!P0 SYNCS.PHASECHK.TRANS64 P0, [R6+URZ], R5 ;  /* 0x00000005060085a7 */ /* 0x000e64000800007f */
[----:B-1----:R-:W-:Y:S05]  /*9a60*/  @!P0 BRA `(.L_x_269) ;  /* 0xfffffffc00f08947 */ /* 0x002fea000383ffff */
[----:B------:R-:W-:Y:S05]  /*9a70*/  BRA `(.L_x_306) ;  /* 0xfffffff000847947 */ /* 0x000fea000383ffff */
.L_x_270:
[----:B0-----:R0:W1:Y:S02]  /*9a80*/  SYNCS.PHASECHK.TRANS64.TRYWAIT P0, [R9+URZ], R4 ;  /* 0x00000004090075a7 */ /* 0x001064000800017f */
[----:B-1----:R-:W-:Y:S05]  /*9a90*/  @!P0 NANOSLEEP.SYNCS 0x989680 ;  /* 0x009896800000895d */ /* 0x002fea0003900000 */
[----:B------:R-:W1:Y:S02]  /*9aa0*/  @!P0 SYNCS.PHASECHK.TRANS64 P0, [R9+URZ], R4 ;  /* 0x00000004090085a7 */ /* 0x000e64000800007f */
[----:B-1----:R-:W-:Y:S05]  /*9ab0*/  @!P0 BRA `(.L_x_270) ;  /* 0xfffffffc00f08947 */ /* 0x002fea000383ffff */
[----:B------:R-:W-:Y:S05]  /*9ac0*/  BRA `(.L_x_307) ;  /* 0xfffffff000947947 */ /* 0x000fea000383ffff */
.L_x_271:
[----:B0-----:R0:W1:Y:S02]  /*9ad0*/  SYNCS.PHASECHK.TRANS64.TRYWAIT P0, [R6+URZ], R5 ;  /* 0x00000005060075a7 */ /* 0x001064000800017f */
[----:B-1----:R-:W-:Y:S05]  /*9ae0*/  @!P0 NANOSLEEP.SYNCS 0x989680 ;  /* 0x009896800000895d */ /* 0x002fea0003900000 */
[----:B------:R-:W1:Y:S02]  /*9af0*/  @!P0 SYNCS.PHASECHK.TRANS64 P0, [R6+URZ], R5 ;  /* 0x00000005060085a7 */ /* 0x000e64000800007f */
[----:B-1----:R-:W-:Y:S05]  /*9b00*/  @!P0 BRA `(.L_x_271) ;  /* 0xfffffffc00f08947 */ /* 0x002fea000383ffff */
[----:B------:R-:W-:Y:S05]  /*9b10*/  BRA `(.L_x_308) ;  /* 0xfffffff000a47947 */ /* 0x000fea000383ffff */
.L_x_272:
[----:B0-----:R0:W1:Y:S02]  /*9b20*/  SYNCS.PHASECHK.TRANS64.TRYWAIT P0, [R9+URZ], R4 ;  /* 0x00000004090075a7 */ /* 0x001064000800017f */
[----:B-1----:R-:W-:Y:S05]  /*9b30*/  @!P0 NANOSLEEP.SYNCS 0x989680 ;  /* 0x009896800000895d */ /* 0x002fea0003900000 */
[----:B------:R-:W1:Y:S02]  /*9b40*/  @!P0 SYNCS.PHASECHK.TRANS64 P0, [R9+URZ], R4 ;  /* 0x00000004090085a7 */ /* 0x000e64000800007f */
[----:B-1----:R-:W-:Y:S05]  /*9b50*/  @!P0 BRA `(.L_x_272) ;  /* 0xfffffffc00f08947 */ /* 0x002fea000383ffff */
[----:B------:R-:W-:Y:S05]  /*9b60*/  BRA `(.L_x_309) ;  /* 0xfffffff000b47947 */ /* 0x000fea000383ffff */
.L_x_273:
[----:B0-----:R0:W1:Y:S02]  /*9b70*/  SYNCS.PHASECHK.TRANS64.TRYWAIT P0, [R6+URZ], R5 ;  /* 0x00000005060075a7 */ /* 0x001064000800017f */
[----:B-1----:R-:W-:Y:S05]  /*9b80*/  @!P0 NANOSLEEP.SYNCS 0x989680 ;  /* 0x009896800000895d */ /* 0x002fea0003900000 */
[----:B------:R-:W1:Y:S02]  /*9b90*/  @!P0 SYNCS.PHASECHK.TRANS64 P0, [R6+URZ], R5 ;  /* 0x00000005060085a7 */ /* 0x000e64000800007f */
[----:B-1----:R-:W-:Y:S05]  /*9ba0*/  @!P0 BRA `(.L_x_273) ;  /* 0xfffffffc00f08947 */ /* 0x002fea000383ffff */
[----:B------:R-:W-:Y:S05]  /*9bb0*/  BRA `(.L_x_310) ;  /* 0xfffffff000c47947 */ /* 0x000fea000383ffff */
.L_x_274:
[----:B0-----:R0:W1:Y:S02]  /*9bc0*/  SYNCS.PHASECHK.TRANS64.TRYWAIT P0, [R9+URZ], R4 ;  /* 0x00000004090075a7 */ /* 0x001064000800017f */
[----:B-1----:R-:W-:Y:S05]  /*9bd0*/  @!P0 NANOSLEEP.SYNCS 0x989680 ;  /* 0x009896800000895d */ /* 0x002fea0003900000 */
[----:B------:R-:W1:Y:S02]  /*9be0*/  @!P0 SYNCS.PHASECHK.TRANS64 P0, [R9+URZ], R4 ;  /* 0x00000004090085a7 */ /* 0x000e64000800007f */
[----:B-1----:R-:W-:Y:S05]  /*9bf0*/  @!P0 BRA `(.L_x_274) ;  /* 0xfffffffc00f08947 */ /* 0x002fea000383ffff */
[----:B------:R-:W-:Y:S05]  /*9c00*/  BRA `(.L_x_311) ;  /* 0xfffffff000d47947 */ /* 0x000fea000383ffff */
.L_x_275:
[----:B0-----:R0:W1:Y:S02]  /*9c10*/  SYNCS.PHASECHK.TRANS64.TRYWAIT P0, [R6+URZ], R5 ;  /* 0x00000005060075a7 */ /* 0x001064000800017f */
[----:B-1----:R-:W-:Y:S05]  /*9c20*/  @!P0 NANOSLEEP.SYNCS 0x989680 ;  /* 0x009896800000895d */ /* 0x002fea0003900000 */
[----:B------:R-:W1:Y:S02]  /*9c30*/  @!P0 SYNCS.PHASECHK.TRANS64 P0, [R6+URZ], R5 ;  /* 0x00000005060085a7 */ /* 0x000e64000800007f */
[----:B-1----:R-:W-:Y:S05]  /*9c40*/  @!P0 BRA `(.L_x_275) ;  /* 0xfffffffc00f08947 */ /* 0x002fea000383ffff */
[----:B------:R-:W-:Y:S05]  /*9c50*/  BRA `(.L_x_312) ;  /* 0xfffffff000e47947 */ /* 0x000fea000383ffff */
.L_x_276:
[----:B0-----:R0:W1:Y:S02]  /*9c60*/  SYNCS.PHASECHK.TRANS64.TRYWAIT P0, [R9+URZ], R4 ;  /* 0x00000004090075a7 */ /* 0x001064000800017f */
[----:B-1----:R-:W-:Y:S05]  /*9c70*/  @!P0 NANOSLEEP.SYNCS 0x989680 ;  /* 0x009896800000895d */ /* 0x002fea0003900000 */
[----:B------:R-:W1:Y:S02]  /*9c80*/  @!P0 SYNCS.PHASECHK.TRANS64 P0, [R9+URZ], R4 ;  /* 0x00000004090085a7 */ /* 0x000e64000800007f */
[----:B-1----:R-:W-:Y:S05]  /*9c90*/  @!P0 BRA `(.L_x_276) ;  /* 0xfffffffc00f08947 */ /* 0x002fea000383ffff */
[----:B------:R-:W-:Y:S05]  /*9ca0*/  BRA `(.L_x_313) ;  /* 0xfffffff000f47947 */ /* 0x000fea000383ffff */
.L_x_277:
[----:B0-----:R0:W1:Y:S02]  /*9cb0*/  SYNCS.PHASECHK.TRANS64.TRYWAIT P0, [R6+URZ], R5 ;  /* 0x00000005060075a7 */ /* 0x001064000800017f */
[----:B-1----:R-:W-:Y:S05]  /*9cc0*/  @!P0 NANOSLEEP.SYNCS 0x989680 ;  /* 0x009896800000895d */ /* 0x002fea0003900000 */
[----:B------:R-:W1:Y:S02]  /*9cd0*/  @!P0 SYNCS.PHASECHK.TRANS64 P0, [R6+URZ], R5 ;  /* 0x00000005060085a7 */ /* 0x000e64000800007f */
[----:B-1----:R-:W-:Y:S05]  /*9ce0*/  @!P0 BRA `(.L_x_277) ;  /* 0xfffffffc00f08947 */ /* 0x002fea000383ffff */
[----:B------:R-:W-:Y:S05]  /*9cf0*/  BRA `(.L_x_314) ;  /* 0xfffffff400047947 */ /* 0x000fea000383ffff */
.L_x_278:
[----:B0-----:R0:W1:Y:S02]  /*9d00*/  SYNCS.PHASECHK.TRANS64.TRYWAIT P0, [R9+URZ], R4 ;  /* 0x00000004090075a7 */ /* 0x001064000800017f */
[----:B-1----:R-:W-:Y:S05]  /*9d10*/  @!P0 NANOSLEEP.SYNCS 0x989680 ;  /* 0x009896800000895d */ /* 0x002fea0003900000 */
[----:B------:R-:W1:Y:S02]  /*9d20*/  @!P0 SYNCS.PHASECHK.TRANS64 P0, [R9+URZ], R4 ;  /* 0x00000004090085a7 */ /* 0x000e64000800007f */
[----:B-1----:R-:W-:Y:S05]  /*9d30*/  @!P0 BRA `(.L_x_278) ;  /* 0xfffffffc00f08947 */ /* 0x002fea000383ffff */
[----:B------:R-:W-:Y:S05]  /*9d40*/  BRA `(.L_x_315) ;  /* 0xfffffff400147947 */ /* 0x000fea000383ffff */
.L_x_279:
[----:B-1----:R1:W2:Y:S02]  /*9d50*/  SYNCS.PHASECHK.TRANS64.TRYWAIT P0, [R6+URZ], R5 ;  /* 0x00000005060075a7 */ /* 0x0022a4000800017f */
[----:B--2---:R-:W-:Y:S05]  /*9d60*/  @!P0 NANOSLEEP.SYNCS 0x989680 ;  /* 0x009896800000895d */ /* 0x004fea0003900000 */
[----:B------:R-:W2:Y:S02]  /*9d70*/  @!P0 SYNCS.PHASECHK.TRANS64 P0, [R6+URZ], R5 ;  /* 0x00000005060085a7 */ /* 0x000ea4000800007f */
[----:B--2---:R-:W-:Y:S05]  /*9d80*/  @!P0 BRA `(.L_x_279) ;  /* 0xfffffffc00f08947 */ /* 0x004fea000383ffff */
[----:B------:R-:W-:Y:S05]  /*9d90*/  BRA `(.L_x_316) ;  /* 0xfffffff4001c7947 */ /* 0x000fea000383ffff */
.L_x_317:
[----:B------:R-:W-:-:S00]  /*9da0*/  BRA `(.L_x_317) ;  /* 0xfffffffc00fc7947 */ /* 0x000fc0000383ffff */
[----:B------:R-:W-:-:S00]  /*9db0*/  NOP ;  /* 0x0000000000007918 */ /* 0x000fc00000000000 */
        /* <DEDUP_REMOVED lines=12> */
.L_x_318:


//--------------------- .nv.global.init           --------------------------
	.section	.nv.global.init,"aw",@progbits
.nv.global.init:
	.type		$str$22,@object
	.size		$str$22,($str$23 - $str$22)
$str$22:
        /*0000*/ 	.byte	0x6b, 0x5f, 0x74, 0x69, 0x6c, 0x65, 0x5f, 0x63, 0x6f, 0x75, 0x6e, 0x74, 0x20, 0x3e, 0x3d, 0x20
        /*0010*/ 	.byte	0x31, 0x00
	.type		$str$23,@object
	.size		$str$23,(__unnamed_1 - $str$23)
$str$23:
        /*0012*/ 	.byte	0x2f, 0x74, 0x6d, 0x70, 0x2f, 0x63, 0x75, 0x74, 0x6c, 0x61, 0x73, 0x73, 0x5f, 0x73, 0x77, 0x65
        /*0022*/ 	.byte	0x65, 0x70, 0x5f, 0x73, 0x72, 0x63, 0x2f, 0x69, 0x6e, 0x63, 0x6c, 0x75, 0x64, 0x65, 0x2f, 0x63
        /*0032*/ 	.byte	0x75, 0x74, 0x6c, 0x61, 0x73, 0x73, 0x2f, 0x67, 0x65, 0x6d, 0x6d, 0x2f, 0x63, 0x6f, 0x6c, 0x6c
        /*0042*/ 	.byte	0x65, 0x63, 0x74, 0x69, 0x76, 0x65, 0x2f, 0x73, 0x6d, 0x39, 0x30, 0x5f, 0x6d, 0x6d, 0x61, 0x5f
        /*0052*/ 	.byte	0x74, 0x6d, 0x61, 0x5f, 0x67, 0x6d, 0x6d, 0x61, 0x5f, 0x73, 0x73, 0x5f, 0x77, 0x61, 0x72, 0x70
        /*0062*/ 	.byte	0x73, 0x70, 0x65, 0x63, 0x69, 0x61, 0x6c, 0x69, 0x7a, 0x65, 0x64, 0x2e, 0x68, 0x70, 0x70, 0x00
	.type		__unnamed_1,@object
	.size		__unnamed_1,(.L_0 - __unnamed_1)
__unnamed_1:
        /*0072*/ 	.byte	0x76, 0x6f, 0x69, 0x64, 0x20, 0x63, 0x75, 0x74, 0x6c, 0x61, 0x73, 0x73, 0x3a, 0x3a, 0x67, 0x65
        /* <DEDUP_REMOVED lines=172> */
        /*0b42*/ 	.byte	0x74, 0x69, 0x74, 0x79, 0x5d, 0x00
.L_0:


//--------------------- .nv.shared._ZN7cutlass13device_kernelINS_4gemm6kernel13GemmUniversalIN4cute5tupleIJiiiiEEENS1_10collective13CollectiveMmaINS1_34MainloopSm90TmaGmmaWarpSpecializedILi28ENS5_IJNS4_1CILi2EEENSA_ILi1EEESC_EEENS1_32KernelTmaWarpSpecializedPingpongEEENS5_IJNSA_ILi64EEENSA_ILi192EEENSA_ILi32EEEEEEaNS5_IJlSC_lEEEaSK_NS4_8TiledMMAINS4_8MMA_AtomIJNS4_4SM904GMMA27MMA_64x192x32_S32S8S8_SS_TNEEEENS4_6LayoutINS5_IJSC_SC_SC_EEENS5_IJNSA_ILi0EEEST_ST_EEEEENS5_IJNS4_10UnderscoreESW_SW_EEEEENS4_13SM90_TMA_LOADENS4_14ComposedLayoutINS4_7SwizzleILi1ELi4ELi3EEENS4_18smem_ptr_flag_bitsILi8EEENSR_INS5_IJNSA_ILi8EEESI_EEENS5_IJSI_SC_EEEEEEEvNS4_8identityENS4_23SM90_TMA_LOAD_MULTICASTES19_vS1A_EENS_8epilogue10collective6detail29Sm90TmaWarpSpecializedAdapterINS1E_15DefaultEpilogueIaSK_SK_NS1D_6thread17LinearCombinationIaLi1EiiLNS1I_9ScaleType4KindE0ELNS_15FloatRoundStyleE2EaEENS1_15EpilogueDefaultEEEEEvvEEEEvNT_6ParamsE --------------------------
	.section	.nv.shared._ZN7cutlass13device_kernelINS_4gemm6kernel13GemmUniversalIN4cute5tupleIJiiiiEEENS1_10collective13CollectiveMmaINS1_34MainloopSm90TmaGmmaWarpSpecializedILi28ENS5_IJNS4_1CILi2EEENSA_ILi1EEESC_EEENS1_32KernelTmaWarpSpecializedPingpongEEENS5_IJNSA_ILi64EEENSA_ILi192EEENSA_ILi32EEEEEEaNS5_IJlSC_lEEEaSK_NS4_8TiledMMAINS4_8MMA_AtomIJNS4_4SM904GMMA27MMA_64x192x32_S32S8S8_SS_TNEEEENS4_6LayoutINS5_IJSC_SC_SC_EEENS5_IJNSA_ILi0EEEST_ST_EEEEENS5_IJNS4_10UnderscoreESW_SW_EEEEENS4_13SM90_TMA_LOADENS4_14ComposedLayoutINS4_7SwizzleILi1ELi4ELi3EEENS4_18smem_ptr_flag_bitsILi8EEENSR_INS5_IJNSA_ILi8EEESI_EEENS5_IJSI_SC_EEEEEEEvNS4_8identityENS4_23SM90_TMA_LOAD_MULTICASTES19_vS1A_EENS_8epilogue10collective6detail29Sm90TmaWarpSpecializedAdapterINS1E_15DefaultEpilogueIaSK_SK_NS1D_6thread17LinearCombinationIaLi1EiiLNS1I_9ScaleType4KindE0ELNS_15FloatRoundStyleE2EaEENS1_15EpilogueDefaultEEEEEvvEEEEvNT_6ParamsE,"aw",@nobits
	.sectionflags	@""
	.align	16
	.zero		1024


//--------------------- .nv.shared.reserved.0     --------------------------
	.section	.nv.shared.reserved.0,"aw",@nobits
	.weak		__nv_reservedSMEM_offset_0_alias
	.size		__nv_reservedSMEM_offset_0_alias, 0, 0
	.other		__nv_reservedSMEM_offset_0_alias,@"STO_CUDA_RESERVED_SHARED STV_DEFAULT"
__nv_reservedSMEM_offset_0_alias:
	.zero		0


//--------------------- .nv.global                --------------------------
	.section	.nv.global,"aw",@nobits
.nv.global:
	.type		_ZN40_INTERNAL_47263bcf_4_k_cu_d77c2e7b_171114cute1_E,@object
	.size		_ZN40_INTERNAL_47263bcf_4_k_cu_d77c2e7b_171114cute1_E,(_ZN40_INTERNAL_47263bcf_4_k_cu_d77c2e7b_171114cuda3std3__45__cpo6cbeginE - _ZN40_INTERNAL_47263bcf_4_k_cu_d77c2e7b_171114cute1_E)
_ZN40_INTERNAL_47263bcf_4_k_cu_d77c2e7b_171114cute1_E:
	.zero		1
	.type		_ZN40_INTERNAL_47263bcf_4_k_cu_d77c2e7b_171114cuda3std3__45__cpo6cbeginE,@object
	.size		_ZN40_INTERNAL_47263bcf_4_k_cu_d77c2e7b_171114cuda3std3__45__cpo6cbeginE,(_ZN40_INTERNAL_47263bcf_4_k_cu_d77c2e7b_171114cuda3std3__48in_placeE - _ZN40_INTERNAL_47263bcf_4_k_cu_d77c2e7b_171114cuda3std3__45__cpo6cbeginE)
_ZN40_INTERNAL_47263bcf_4_k_cu_d77c2e7b_171114cuda3std3__45__cpo6cbeginE:
	.zero		1
	.type		_ZN40_INTERNAL_47263bcf_4_k_cu_d77c2e7b_171114cuda3std3__48in_placeE,@object
	.size		_ZN40_INTERNAL_47263bcf_4_k_cu_d77c2e7b_171114cuda3std3__48in_placeE,(_ZN40_INTERNAL_47263bcf_4_k_cu_d77c2e7b_171114cuda3std6ranges3__45__cpo9iter_moveE - _ZN40_INTERNAL_47263bcf_4_k_cu_d77c2e7b_171114cuda3std3__48in_placeE)
_ZN40_INTERNAL_47263bcf_4_k_cu_d77c2e7b_171114cuda3std3__48in_placeE:
	.zero		1
	.type		_ZN40_INTERNAL_47263bcf_4_k_cu_d77c2e7b_171114cuda3std6ranges3__45__cpo9iter_moveE,@object
	.size		_ZN40_INTERNAL_47263bcf_4_k_cu_d77c2e7b_171114cuda3std6ranges3__45__cpo9iter_moveE,(_ZN40_INTERNAL_47263bcf_4_k_cu_d77c2e7b_171114cuda3std3__45__cpo5beginE - _ZN40_INTERNAL_47263bcf_4_k_cu_d77c2e7b_171114cuda3std6ranges3__45__cpo9iter_moveE)
_ZN40_INTERNAL_47263bcf_4_k_cu_d77c2e7b_171114cuda3std6ranges3__45__cpo9iter_moveE:
	.zero		1
	.type		_ZN40_INTERNAL_47263bcf_4_k_cu_d77c2e7b_171114cuda3std3__45__cpo5beginE,@object
	.size		_ZN40_INTERNAL_47263bcf_4_k_cu_d77c2e7b_171114cuda3std3__45__cpo5beginE,(_ZN40_INTERNAL_47263bcf_4_k_cu_d77c2e7b_171114cuda3std3__442_GLOBAL__N__47263bcf_4_k_cu_d77c2e7b_171116ignoreE - _ZN40_INTERNAL_47263bcf_4_k_cu_d77c2e7b_171114cuda3std3__45__cpo5beginE)
_ZN40_INTERNAL_47263bcf_4_k_cu_d77c2e7b_171114cuda3std3__45__cpo5beginE:
	.zero		1
	.type		_ZN40_INTERNAL_47263bcf_4_k_cu_d77c2e7b_171114cuda3std3__442_GLOBAL__N__47263bcf_4_k_cu_d77c2e7b_171116ignoreE,@object
	.size		_ZN40_INTERNAL_47263bcf_4_k_cu_d77c2e7b_171114cuda3std3__442_GLOBAL__N__47263bcf_4_k_cu_d77c2e7b_171116ignoreE,(_ZN40_INTERNAL_47263bcf_4_k_cu_d77c2e7b_171114cute7productE - _ZN40_INTERNAL_47263bcf_4_k_cu_d77c2e7b_171114cuda3std3__442_GLOBAL__N__47263bcf_4_k_cu_d77c2e7b_171116ignoreE)
_ZN40_INTERNAL_47263bcf_4_k_cu_d77c2e7b_171114cuda3std3__442_GLOBAL__N__47263bcf_4_k_cu_d77c2e7b_171116ignoreE:
	.zero		1
	.type		_ZN40_INTERNAL_47263bcf_4_k_cu_d77c2e7b_171114cute7productE,@object
	.size		_ZN40_INTERNAL_47263bcf_4_k_cu_d77c2e7b_171114cute7productE,(_ZN40_INTERNAL_47263bcf_4_k_cu_d77c2e7b_171114cuda3std3__45__cpo3endE - _ZN40_INTERNAL_47263bcf_4_k_cu_d77c2e7b_171114cute7productE)
_ZN40_INTERNAL_47263bcf_4_k_cu_d77c2e7b_171114cute7productE:
	.zero		1
	.type		_ZN40_INTERNAL_47263bcf_4_k_cu_d77c2e7b_171114cuda3std3__45__cpo3endE,@object
	.size		_ZN40_INTERNAL_47263bcf_4_k_cu_d77c2e7b_171114cuda3std3__45__cpo3endE,(_ZN40_INTERNAL_47263bcf_4_k_cu_d77c2e7b_171114cuda3std3__419piecewise_constructE - _ZN40_INTERNAL_47263bcf_4_k_cu_d77c2e7b_171114cuda3std3__45__cpo3endE)
_ZN40_INTERNAL_47263bcf_4_k_cu_d77c2e7b_171114cuda3std3__45__cpo3endE:
	.zero		1
	.type		_ZN40_INTERNAL_47263bcf_4_k_cu_d77c2e7b_171114cuda3std3__419piecewise_constructE,@object
	.size		_ZN40_INTERNAL_47263bcf_4_k_cu_d77c2e7b_171114cuda3std3__419piecewise_constructE,(_ZN40_INTERNAL_47263bcf_4_k_cu_d77c2e7b_171114cuda3std3__45__cpo4cendE - _ZN40_INTERNAL_47263bcf_4_k_cu_d77c2e7b_171114cuda3std3__419piecewise_constructE)
_ZN40_INTERNAL_47263bcf_4_k_cu_d77c2e7b_171114cuda3std3__419piecewise_constructE:
	.zero		1
	.type		_ZN40_INTERNAL_47263bcf_4_k_cu_d77c2e7b_171114cuda3std3__45__cpo4cendE,@object
	.size		_ZN40_INTERNAL_47263bcf_4_k_cu_d77c2e7b_171114cuda3std3__45__cpo4cendE,(_ZN40_INTERNAL_47263bcf_4_k_cu_d77c2e7b_171114cuda3std6ranges3__45__cpo4swapE - _ZN40_INTERNAL_47263bcf_4_k_cu_d77c2e7b_171114cuda3std3__45__cpo4cendE)
_ZN40_INTERNAL_47263bcf_4_k_cu_d77c2e7b_171114cuda3std3__45__cpo4cendE:
	.zero		1
	.type		_ZN40_INTERNAL_47263bcf_4_k_cu_d77c2e7b_171114cuda3std6ranges3__45__cpo4swapE,@object
	.size		_ZN40_INTERNAL_47263bcf_4_k_cu_d77c2e7b_171114cuda3std6ranges3__45__cpo4swapE,(.L_8 - _ZN40_INTERNAL_47263bcf_4_k_cu_d77c2e7b_171114cuda3std6ranges3__45__cpo4swapE)
_ZN40_INTERNAL_47263bcf_4_k_cu_d77c2e7b_171114cuda3std6ranges3__45__cpo4swapE:
	.zero		1
.L_8:


//--------------------- .nv.constant0._ZN7cutlass13device_kernelINS_4gemm6kernel13GemmUniversalIN4cute5tupleIJiiiiEEENS1_10collective13CollectiveMmaINS1_34MainloopSm90TmaGmmaWarpSpecializedILi28ENS5_IJNS4_1CILi2EEENSA_ILi1EEESC_EEENS1_32KernelTmaWarpSpecializedPingpongEEENS5_IJNSA_ILi64EEENSA_ILi192EEENSA_ILi32EEEEEEaNS5_IJlSC_lEEEaSK_NS4_8TiledMMAINS4_8MMA_AtomIJNS4_4SM904GMMA27MMA_64x192x32_S32S8S8_SS_TNEEEENS4_6LayoutINS5_IJSC_SC_SC_EEENS5_IJNSA_ILi0EEEST_ST_EEEEENS5_IJNS4_10UnderscoreESW_SW_EEEEENS4_13SM90_TMA_LOADENS4_14ComposedLayoutINS4_7SwizzleILi1ELi4ELi3EEENS4_18smem_ptr_flag_bitsILi8EEENSR_INS5_IJNSA_ILi8EEESI_EEENS5_IJSI_SC_EEEEEEEvNS4_8identityENS4_23SM90_TMA_LOAD_MULTICASTES19_vS1A_EENS_8epilogue10collective6detail29Sm90TmaWarpSpecializedAdapterINS1E_15DefaultEpilogueIaSK_SK_NS1D_6thread17LinearCombinationIaLi1EiiLNS1I_9ScaleType4KindE0ELNS_15FloatRoundStyleE2EaEENS1_15EpilogueDefaultEEEEEvvEEEEvNT_6ParamsE --------------------------
	.section	.nv.constant0._ZN7cutlass13device_kernelINS_4gemm6kernel13GemmUniversalIN4cute5tupleIJiiiiEEENS1_10collective13CollectiveMmaINS1_34MainloopSm90TmaGmmaWarpSpecializedILi28ENS5_IJNS4_1CILi2EEENSA_ILi1EEESC_EEENS1_32KernelTmaWarpSpecializedPingpongEEENS5_IJNSA_ILi64EEENSA_ILi192EEENSA_ILi32EEEEEEaNS5_IJlSC_lEEEaSK_NS4_8TiledMMAINS4_8MMA_AtomIJNS4_4SM904GMMA27MMA_64x192x32_S32S8S8_SS_TNEEEENS4_6LayoutINS5_IJSC_SC_SC_EEENS5_IJNSA_ILi0EEEST_ST_EEEEENS5_IJNS4_10UnderscoreESW_SW_EEEEENS4_13SM90_TMA_LOADENS4_14ComposedLayoutINS4_7SwizzleILi1ELi4ELi3EEENS4_18smem_ptr_flag_bitsILi8EEENSR_INS5_IJNSA_ILi8EEESI_EEENS5_IJSI_SC_EEEEEEEvNS4_8identityENS4_23SM90_TMA_LOAD_MULTICASTES19_vS1A_EENS_8epilogue10collective6detail29Sm90TmaWarpSpecializedAdapterINS1E_15DefaultEpilogueIaSK_SK_NS1D_6thread17LinearCombinationIaLi1EiiLNS1I_9ScaleType4KindE0ELNS_15FloatRoundStyleE2EaEENS1_15EpilogueDefaultEEEEEvvEEEEvNT_6ParamsE,"a",@progbits
	.sectionflags	@""
	.align	4
.nv.constant0._ZN7cutlass13device_kernelINS_4gemm6kernel13GemmUniversalIN4cute5tupleIJiiiiEEENS1_10collective13CollectiveMmaINS1_34MainloopSm90TmaGmmaWarpSpecializedILi28ENS5_IJNS4_1CILi2EEENSA_ILi1EEESC_EEENS1_32KernelTmaWarpSpecializedPingpongEEENS5_IJNSA_ILi64EEENSA_ILi192EEENSA_ILi32EEEEEEaNS5_IJlSC_lEEEaSK_NS4_8TiledMMAINS4_8MMA_AtomIJNS4_4SM904GMMA27MMA_64x192x32_S32S8S8_SS_TNEEEENS4_6LayoutINS5_IJSC_SC_SC_EEENS5_IJNSA_ILi0EEEST_ST_EEEEENS5_IJNS4_10UnderscoreESW_SW_EEEEENS4_13SM90_TMA_LOADENS4_14ComposedLayoutINS4_7SwizzleILi1ELi4ELi3EEENS4_18smem_ptr_flag_bitsILi8EEENSR_INS5_IJNSA_ILi8EEESI_EEENS5_IJSI_SC_EEEEEEEvNS4_8identityENS4_23SM90_TMA_LOAD_MULTICASTES19_vS1A_EENS_8epilogue10collective6detail29Sm90TmaWarpSpecializedAdapterINS1E_15DefaultEpilogueIaSK_SK_NS1D_6thread17LinearCombinationIaLi1EiiLNS1I_9ScaleType4KindE0ELNS_15FloatRoundStyleE2EaEENS1_15EpilogueDefaultEEEEEvvEEEEvNT_6ParamsE:
	.zero		1664


//--------------------- SYMBOLS --------------------------

	.type		.nv.reservedSmem.offset0,@object
	.size		.nv.reservedSmem.offset0,0x4
	.type		__assertfail,@function
